//
// Generated by NVIDIA NVVM Compiler
//
// Compiler Build ID: CL-36424714
// Cuda compilation tools, release 13.0, V13.0.88
// Based on NVVM 20.0.0
//

.version 9.0
.target sm_100
.address_size 64

	// .globl	_Z19conv2dForwardKernelPfS_S_mmmmmmmmmm

.visible .entry _Z19conv2dForwardKernelPfS_S_mmmmmmmmmm(
	.param .u64 .ptr .align 1 _Z19conv2dForwardKernelPfS_S_mmmmmmmmmm_param_0,
	.param .u64 .ptr .align 1 _Z19conv2dForwardKernelPfS_S_mmmmmmmmmm_param_1,
	.param .u64 .ptr .align 1 _Z19conv2dForwardKernelPfS_S_mmmmmmmmmm_param_2,
	.param .u64 _Z19conv2dForwardKernelPfS_S_mmmmmmmmmm_param_3,
	.param .u64 _Z19conv2dForwardKernelPfS_S_mmmmmmmmmm_param_4,
	.param .u64 _Z19conv2dForwardKernelPfS_S_mmmmmmmmmm_param_5,
	.param .u64 _Z19conv2dForwardKernelPfS_S_mmmmmmmmmm_param_6,
	.param .u64 _Z19conv2dForwardKernelPfS_S_mmmmmmmmmm_param_7,
	.param .u64 _Z19conv2dForwardKernelPfS_S_mmmmmmmmmm_param_8,
	.param .u64 _Z19conv2dForwardKernelPfS_S_mmmmmmmmmm_param_9,
	.param .u64 _Z19conv2dForwardKernelPfS_S_mmmmmmmmmm_param_10,
	.param .u64 _Z19conv2dForwardKernelPfS_S_mmmmmmmmmm_param_11,
	.param .u64 _Z19conv2dForwardKernelPfS_S_mmmmmmmmmm_param_12
)
{
	.reg .pred 	%p<66>;
	.reg .b32 	%r<19>;
	.reg .b32 	%f<103>;
	.reg .b64 	%rd<141>;

	ld.param.u64 	%rd67, [_Z19conv2dForwardKernelPfS_S_mmmmmmmmmm_param_0];
	ld.param.u64 	%rd68, [_Z19conv2dForwardKernelPfS_S_mmmmmmmmmm_param_1];
	ld.param.u64 	%rd56, [_Z19conv2dForwardKernelPfS_S_mmmmmmmmmm_param_2];
	ld.param.u64 	%rd57, [_Z19conv2dForwardKernelPfS_S_mmmmmmmmmm_param_3];
	ld.param.u64 	%rd58, [_Z19conv2dForwardKernelPfS_S_mmmmmmmmmm_param_4];
	ld.param.u64 	%rd59, [_Z19conv2dForwardKernelPfS_S_mmmmmmmmmm_param_5];
	ld.param.u64 	%rd60, [_Z19conv2dForwardKernelPfS_S_mmmmmmmmmm_param_6];
	ld.param.u64 	%rd61, [_Z19conv2dForwardKernelPfS_S_mmmmmmmmmm_param_7];
	ld.param.u64 	%rd62, [_Z19conv2dForwardKernelPfS_S_mmmmmmmmmm_param_8];
	ld.param.u64 	%rd63, [_Z19conv2dForwardKernelPfS_S_mmmmmmmmmm_param_9];
	ld.param.u64 	%rd64, [_Z19conv2dForwardKernelPfS_S_mmmmmmmmmm_param_10];
	ld.param.u64 	%rd65, [_Z19conv2dForwardKernelPfS_S_mmmmmmmmmm_param_11];
	ld.param.u64 	%rd66, [_Z19conv2dForwardKernelPfS_S_mmmmmmmmmm_param_12];
	cvta.to.global.u64 	%rd1, %rd68;
	cvta.to.global.u64 	%rd2, %rd67;
	mov.u32 	%r1, %tid.x;
	mov.u32 	%r2, %ctaid.x;
	mov.u32 	%r3, %ntid.x;
	mad.lo.s32 	%r4, %r2, %r3, %r1;
	cvt.u64.u32 	%rd3, %r4;
	and.b64  	%rd69, %rd60, -4294967296;
	setp.ne.s64 	%p1, %rd69, 0;
	@%p1 bra 	$L__BB0_2;
	cvt.u32.u64 	%r5, %rd60;
	cvt.u32.u64 	%r6, %rd3;
	div.u32 	%r7, %r6, %r5;
	mul.lo.s32 	%r8, %r7, %r5;
	sub.s32 	%r9, %r6, %r8;
	cvt.u64.u32 	%rd130, %r7;
	cvt.u64.u32 	%rd131, %r9;
	bra.uni 	$L__BB0_3;
$L__BB0_2:
	div.u64 	%rd130, %rd3, %rd60;
	mul.lo.s64 	%rd70, %rd130, %rd60;
	sub.s64 	%rd131, %rd3, %rd70;
$L__BB0_3:
	mov.u32 	%r10, %tid.y;
	mov.u32 	%r11, %ctaid.y;
	mov.u32 	%r12, %ntid.y;
	mad.lo.s32 	%r13, %r11, %r12, %r10;
	cvt.u64.u32 	%rd10, %r13;
	mov.u32 	%r14, %tid.z;
	mov.u32 	%r15, %ctaid.z;
	mov.u32 	%r16, %ntid.z;
	mad.lo.s32 	%r17, %r15, %r16, %r14;
	cvt.u64.u32 	%rd11, %r17;
	setp.le.u64 	%p2, %rd61, %rd10;
	setp.le.u64 	%p3, %rd64, %rd11;
	or.pred  	%p4, %p2, %p3;
	setp.ge.u64 	%p5, %rd130, %rd62;
	or.pred  	%p6, %p4, %p5;
	mov.f32 	%f81, 0f00000000;
	@%p6 bra 	$L__BB0_52;
	mul.lo.s64 	%rd12, %rd58, %rd10;
	setp.eq.s64 	%p7, %rd63, 0;
	@%p7 bra 	$L__BB0_51;
	setp.eq.s64 	%p8, %rd57, 0;
	@%p8 bra 	$L__BB0_51;
	and.b64  	%rd13, %rd57, 7;
	and.b64  	%rd14, %rd57, 3;
	and.b64  	%rd15, %rd57, -8;
	and.b64  	%rd16, %rd57, 1;
	neg.s64 	%rd17, %rd59;
	shl.b64 	%rd18, %rd57, 2;
	mul.lo.s64 	%rd19, %rd131, %rd58;
	mul.lo.s64 	%rd20, %rd63, %rd11;
	mul.lo.s64 	%rd21, %rd130, %rd63;
	mov.f32 	%f81, 0f00000000;
	mov.b64 	%rd132, 0;
$L__BB0_7:
	add.s64 	%rd73, %rd132, %rd21;
	mul.lo.s64 	%rd23, %rd73, %rd65;
	add.s64 	%rd74, %rd132, %rd20;
	mul.lo.s64 	%rd24, %rd74, %rd57;
	mov.b64 	%rd133, 0;
$L__BB0_8:
	add.s64 	%rd75, %rd133, %rd19;
	setp.lt.u64 	%p9, %rd75, %rd59;
	sub.s64 	%rd26, %rd75, %rd59;
	setp.ge.u64 	%p10, %rd26, %rd65;
	or.pred  	%p11, %p9, %p10;
	@%p11 bra 	$L__BB0_49;
	setp.lt.u64 	%p12, %rd57, 8;
	add.s64 	%rd77, %rd23, %rd26;
	mul.lo.s64 	%rd78, %rd77, %rd66;
	sub.s64 	%rd27, %rd78, %rd59;
	add.s64 	%rd28, %rd24, %rd133;
	mul.lo.s64 	%rd29, %rd28, %rd57;
	mov.b64 	%rd139, 0;
	@%p12 bra 	$L__BB0_28;
	add.s64 	%rd135, %rd12, 3;
	mad.lo.s64 	%rd80, %rd18, %rd28, %rd1;
	add.s64 	%rd134, %rd80, 16;
	mov.b64 	%rd137, 0;
	mov.u64 	%rd136, %rd15;
$L__BB0_11:
	.pragma "nounroll";
	add.s64 	%rd81, %rd137, %rd12;
	add.s64 	%rd82, %rd135, -3;
	setp.lt.u64 	%p13, %rd82, %rd59;
	add.s64 	%rd36, %rd17, %rd135;
	add.s64 	%rd83, %rd36, -3;
	setp.ge.u64 	%p14, %rd83, %rd66;
	or.pred  	%p15, %p13, %p14;
	add.s64 	%rd84, %rd27, %rd81;
	shl.b64 	%rd85, %rd84, 2;
	add.s64 	%rd37, %rd2, %rd85;
	@%p15 bra 	$L__BB0_13;
	ld.global.f32 	%f45, [%rd37];
	ld.global.f32 	%f46, [%rd134+-16];
	fma.rn.f32 	%f81, %f45, %f46, %f81;
$L__BB0_13:
	add.s64 	%rd86, %rd135, -2;
	setp.lt.u64 	%p16, %rd86, %rd59;
	add.s64 	%rd87, %rd36, -2;
	setp.ge.u64 	%p17, %rd87, %rd66;
	or.pred  	%p18, %p16, %p17;
	@%p18 bra 	$L__BB0_15;
	ld.global.f32 	%f47, [%rd37+4];
	ld.global.f32 	%f48, [%rd134+-12];
	fma.rn.f32 	%f81, %f47, %f48, %f81;
$L__BB0_15:
	add.s64 	%rd88, %rd135, -1;
	setp.lt.u64 	%p19, %rd88, %rd59;
	add.s64 	%rd89, %rd36, -1;
	setp.ge.u64 	%p20, %rd89, %rd66;
	or.pred  	%p21, %p19, %p20;
	@%p21 bra 	$L__BB0_17;
	ld.global.f32 	%f49, [%rd37+8];
	ld.global.f32 	%f50, [%rd134+-8];
	fma.rn.f32 	%f81, %f49, %f50, %f81;
$L__BB0_17:
	setp.lt.u64 	%p22, %rd135, %rd59;
	setp.ge.u64 	%p23, %rd36, %rd66;
	or.pred  	%p24, %p22, %p23;
	@%p24 bra 	$L__BB0_19;
	ld.global.f32 	%f51, [%rd37+12];
	ld.global.f32 	%f52, [%rd134+-4];
	fma.rn.f32 	%f81, %f51, %f52, %f81;
$L__BB0_19:
	add.s64 	%rd90, %rd135, 1;
	setp.lt.u64 	%p25, %rd90, %rd59;
	add.s64 	%rd91, %rd36, 1;
	setp.ge.u64 	%p26, %rd91, %rd66;
	or.pred  	%p27, %p25, %p26;
	@%p27 bra 	$L__BB0_21;
	ld.global.f32 	%f53, [%rd37+16];
	ld.global.f32 	%f54, [%rd134];
	fma.rn.f32 	%f81, %f53, %f54, %f81;
$L__BB0_21:
	add.s64 	%rd92, %rd135, 2;
	setp.lt.u64 	%p28, %rd92, %rd59;
	add.s64 	%rd93, %rd36, 2;
	setp.ge.u64 	%p29, %rd93, %rd66;
	or.pred  	%p30, %p28, %p29;
	@%p30 bra 	$L__BB0_23;
	ld.global.f32 	%f55, [%rd37+20];
	ld.global.f32 	%f56, [%rd134+4];
	fma.rn.f32 	%f81, %f55, %f56, %f81;
$L__BB0_23:
	add.s64 	%rd94, %rd135, 3;
	setp.lt.u64 	%p31, %rd94, %rd59;
	add.s64 	%rd95, %rd36, 3;
	setp.ge.u64 	%p32, %rd95, %rd66;
	or.pred  	%p33, %p31, %p32;
	@%p33 bra 	$L__BB0_25;
	ld.global.f32 	%f57, [%rd37+24];
	ld.global.f32 	%f58, [%rd134+8];
	fma.rn.f32 	%f81, %f57, %f58, %f81;
$L__BB0_25:
	add.s64 	%rd96, %rd135, 4;
	setp.lt.u64 	%p34, %rd96, %rd59;
	add.s64 	%rd97, %rd36, 4;
	setp.ge.u64 	%p35, %rd97, %rd66;
	or.pred  	%p36, %p34, %p35;
	@%p36 bra 	$L__BB0_27;
	ld.global.f32 	%f59, [%rd37+28];
	ld.global.f32 	%f60, [%rd134+12];
	fma.rn.f32 	%f81, %f59, %f60, %f81;
$L__BB0_27:
	add.s64 	%rd137, %rd137, 8;
	add.s64 	%rd136, %rd136, -8;
	add.s64 	%rd135, %rd135, 8;
	add.s64 	%rd134, %rd134, 32;
	setp.ne.s64 	%p37, %rd136, 0;
	mov.u64 	%rd139, %rd15;
	@%p37 bra 	$L__BB0_11;
$L__BB0_28:
	setp.eq.s64 	%p38, %rd13, 0;
	@%p38 bra 	$L__BB0_49;
	add.s64 	%rd98, %rd13, -1;
	setp.lt.u64 	%p39, %rd98, 3;
	@%p39 bra 	$L__BB0_39;
	add.s64 	%rd43, %rd139, %rd12;
	setp.lt.u64 	%p40, %rd43, %rd59;
	sub.s64 	%rd99, %rd43, %rd59;
	setp.ge.u64 	%p41, %rd99, %rd66;
	or.pred  	%p42, %p40, %p41;
	add.s64 	%rd100, %rd27, %rd43;
	shl.b64 	%rd101, %rd100, 2;
	add.s64 	%rd44, %rd2, %rd101;
	add.s64 	%rd102, %rd139, %rd29;
	shl.b64 	%rd103, %rd102, 2;
	add.s64 	%rd45, %rd1, %rd103;
	@%p42 bra 	$L__BB0_32;
	ld.global.f32 	%f62, [%rd44];
	ld.global.f32 	%f63, [%rd45];
	fma.rn.f32 	%f81, %f62, %f63, %f81;
$L__BB0_32:
	add.s64 	%rd104, %rd43, 1;
	setp.lt.u64 	%p43, %rd104, %rd59;
	sub.s64 	%rd105, %rd104, %rd59;
	setp.ge.u64 	%p44, %rd105, %rd66;
	or.pred  	%p45, %p43, %p44;
	@%p45 bra 	$L__BB0_34;
	ld.global.f32 	%f64, [%rd44+4];
	ld.global.f32 	%f65, [%rd45+4];
	fma.rn.f32 	%f81, %f64, %f65, %f81;
$L__BB0_34:
	add.s64 	%rd106, %rd43, 2;
	setp.lt.u64 	%p46, %rd106, %rd59;
	sub.s64 	%rd107, %rd106, %rd59;
	setp.ge.u64 	%p47, %rd107, %rd66;
	or.pred  	%p48, %p46, %p47;
	@%p48 bra 	$L__BB0_36;
	ld.global.f32 	%f66, [%rd44+8];
	ld.global.f32 	%f67, [%rd45+8];
	fma.rn.f32 	%f81, %f66, %f67, %f81;
$L__BB0_36:
	add.s64 	%rd108, %rd43, 3;
	setp.lt.u64 	%p49, %rd108, %rd59;
	sub.s64 	%rd109, %rd108, %rd59;
	setp.ge.u64 	%p50, %rd109, %rd66;
	or.pred  	%p51, %p49, %p50;
	@%p51 bra 	$L__BB0_38;
	ld.global.f32 	%f68, [%rd44+12];
	ld.global.f32 	%f69, [%rd45+12];
	fma.rn.f32 	%f81, %f68, %f69, %f81;
$L__BB0_38:
	add.s64 	%rd139, %rd139, 4;
$L__BB0_39:
	setp.eq.s64 	%p52, %rd14, 0;
	@%p52 bra 	$L__BB0_49;
	setp.eq.s64 	%p53, %rd14, 1;
	@%p53 bra 	$L__BB0_46;
	add.s64 	%rd48, %rd139, %rd12;
	setp.lt.u64 	%p54, %rd48, %rd59;
	sub.s64 	%rd110, %rd48, %rd59;
	setp.ge.u64 	%p55, %rd110, %rd66;
	or.pred  	%p56, %p54, %p55;
	add.s64 	%rd111, %rd27, %rd48;
	shl.b64 	%rd112, %rd111, 2;
	add.s64 	%rd49, %rd2, %rd112;
	add.s64 	%rd113, %rd139, %rd29;
	shl.b64 	%rd114, %rd113, 2;
	add.s64 	%rd50, %rd1, %rd114;
	@%p56 bra 	$L__BB0_43;
	ld.global.f32 	%f71, [%rd49];
	ld.global.f32 	%f72, [%rd50];
	fma.rn.f32 	%f81, %f71, %f72, %f81;
$L__BB0_43:
	add.s64 	%rd115, %rd48, 1;
	setp.lt.u64 	%p57, %rd115, %rd59;
	sub.s64 	%rd116, %rd115, %rd59;
	setp.ge.u64 	%p58, %rd116, %rd66;
	or.pred  	%p59, %p57, %p58;
	@%p59 bra 	$L__BB0_45;
	ld.global.f32 	%f73, [%rd49+4];
	ld.global.f32 	%f74, [%rd50+4];
	fma.rn.f32 	%f81, %f73, %f74, %f81;
$L__BB0_45:
	add.s64 	%rd139, %rd139, 2;
$L__BB0_46:
	setp.eq.s64 	%p60, %rd16, 0;
	@%p60 bra 	$L__BB0_49;
	add.s64 	%rd53, %rd139, %rd12;
	setp.lt.u64 	%p61, %rd53, %rd59;
	sub.s64 	%rd117, %rd53, %rd59;
	setp.ge.u64 	%p62, %rd117, %rd66;
	or.pred  	%p63, %p61, %p62;
	@%p63 bra 	$L__BB0_49;
	add.s64 	%rd118, %rd27, %rd53;
	shl.b64 	%rd119, %rd118, 2;
	add.s64 	%rd120, %rd2, %rd119;
	ld.global.f32 	%f75, [%rd120];
	add.s64 	%rd121, %rd139, %rd29;
	shl.b64 	%rd122, %rd121, 2;
	add.s64 	%rd123, %rd1, %rd122;
	ld.global.f32 	%f76, [%rd123];
	fma.rn.f32 	%f81, %f75, %f76, %f81;
$L__BB0_49:
	add.s64 	%rd133, %rd133, 1;
	setp.ne.s64 	%p64, %rd133, %rd57;
	@%p64 bra 	$L__BB0_8;
	add.s64 	%rd132, %rd132, 1;
	setp.ne.s64 	%p65, %rd132, %rd63;
	@%p65 bra 	$L__BB0_7;
$L__BB0_51:
	mad.lo.s64 	%rd124, %rd130, %rd64, %rd11;
	mad.lo.s64 	%rd125, %rd124, %rd60, %rd131;
	mad.lo.s64 	%rd126, %rd125, %rd61, %rd10;
	cvta.to.global.u64 	%rd127, %rd56;
	shl.b64 	%rd128, %rd126, 2;
	add.s64 	%rd129, %rd127, %rd128;
	st.global.f32 	[%rd129], %f81;
$L__BB0_52:
	ret;

}
	// .globl	_Z15maxPool2dKernelPfS_mmmmmmmmm
.visible .entry _Z15maxPool2dKernelPfS_mmmmmmmmm(
	.param .u64 .ptr .align 1 _Z15maxPool2dKernelPfS_mmmmmmmmm_param_0,
	.param .u64 .ptr .align 1 _Z15maxPool2dKernelPfS_mmmmmmmmm_param_1,
	.param .u64 _Z15maxPool2dKernelPfS_mmmmmmmmm_param_2,
	.param .u64 _Z15maxPool2dKernelPfS_mmmmmmmmm_param_3,
	.param .u64 _Z15maxPool2dKernelPfS_mmmmmmmmm_param_4,
	.param .u64 _Z15maxPool2dKernelPfS_mmmmmmmmm_param_5,
	.param .u64 _Z15maxPool2dKernelPfS_mmmmmmmmm_param_6,
	.param .u64 _Z15maxPool2dKernelPfS_mmmmmmmmm_param_7,
	.param .u64 _Z15maxPool2dKernelPfS_mmmmmmmmm_param_8,
	.param .u64 _Z15maxPool2dKernelPfS_mmmmmmmmm_param_9,
	.param .u64 _Z15maxPool2dKernelPfS_mmmmmmmmm_param_10
)
{
	.reg .pred 	%p<72>;
	.reg .b32 	%r<22>;
	.reg .b32 	%f<81>;
	.reg .b64 	%rd<171>;

	ld.param.u64 	%rd57, [_Z15maxPool2dKernelPfS_mmmmmmmmm_param_0];
	ld.param.u64 	%rd58, [_Z15maxPool2dKernelPfS_mmmmmmmmm_param_1];
	ld.param.u64 	%rd48, [_Z15maxPool2dKernelPfS_mmmmmmmmm_param_2];
	ld.param.u64 	%rd50, [_Z15maxPool2dKernelPfS_mmmmmmmmm_param_4];
	ld.param.u64 	%rd51, [_Z15maxPool2dKernelPfS_mmmmmmmmm_param_5];
	ld.param.u64 	%rd52, [_Z15maxPool2dKernelPfS_mmmmmmmmm_param_6];
	ld.param.u64 	%rd53, [_Z15maxPool2dKernelPfS_mmmmmmmmm_param_7];
	ld.param.u64 	%rd54, [_Z15maxPool2dKernelPfS_mmmmmmmmm_param_8];
	ld.param.u64 	%rd56, [_Z15maxPool2dKernelPfS_mmmmmmmmm_param_10];
	cvta.to.global.u64 	%rd1, %rd57;
	cvta.to.global.u64 	%rd2, %rd58;
	mov.u32 	%r1, %tid.x;
	mov.u32 	%r2, %ctaid.x;
	mov.u32 	%r3, %ntid.x;
	mad.lo.s32 	%r4, %r2, %r3, %r1;
	cvt.u64.u32 	%rd3, %r4;
	and.b64  	%rd59, %rd51, -4294967296;
	setp.ne.s64 	%p1, %rd59, 0;
	@%p1 bra 	$L__BB1_2;
	cvt.u32.u64 	%r5, %rd51;
	cvt.u32.u64 	%r6, %rd3;
	div.u32 	%r7, %r6, %r5;
	mul.lo.s32 	%r8, %r7, %r5;
	sub.s32 	%r9, %r6, %r8;
	cvt.u64.u32 	%rd157, %r7;
	cvt.u64.u32 	%rd158, %r9;
	bra.uni 	$L__BB1_3;
$L__BB1_2:
	div.u64 	%rd157, %rd3, %rd51;
	mul.lo.s64 	%rd60, %rd157, %rd51;
	sub.s64 	%rd158, %rd3, %rd60;
$L__BB1_3:
	mov.u32 	%r10, %tid.y;
	mov.u32 	%r11, %ctaid.y;
	mov.u32 	%r12, %ntid.y;
	mad.lo.s32 	%r13, %r11, %r12, %r10;
	cvt.u64.u32 	%rd10, %r13;
	mov.u32 	%r14, %tid.z;
	mov.u32 	%r15, %ctaid.z;
	mov.u32 	%r16, %ntid.z;
	mad.lo.s32 	%r17, %r15, %r16, %r14;
	setp.le.u64 	%p2, %rd52, %rd10;
	cvt.u64.u32 	%rd61, %r17;
	setp.le.u64 	%p3, %rd54, %rd61;
	or.pred  	%p4, %p2, %p3;
	setp.ge.u64 	%p5, %rd157, %rd53;
	or.pred  	%p6, %p4, %p5;
	@%p6 bra 	$L__BB1_58;
	ld.param.u64 	%rd153, [_Z15maxPool2dKernelPfS_mmmmmmmmm_param_3];
	mul.lo.s64 	%rd11, %rd153, %rd10;
	setp.ne.s64 	%p7, %rd48, 0;
	mul.lo.s64 	%rd12, %rd157, %rd54;
	@%p7 bra 	$L__BB1_13;
	add.s64 	%rd119, %rd54, -1;
	and.b64  	%rd13, %rd54, 3;
	setp.lt.u64 	%p66, %rd119, 3;
	mov.b64 	%rd162, 0;
	@%p66 bra 	$L__BB1_8;
	and.b64  	%rd162, %rd54, -4;
	mov.b64 	%rd160, 0;
	mov.u64 	%rd159, %rd162;
$L__BB1_7:
	.pragma "nounroll";
	add.s64 	%rd121, %rd160, %rd12;
	mad.lo.s64 	%rd122, %rd121, %rd51, %rd158;
	mad.lo.s64 	%rd123, %rd122, %rd52, %rd10;
	shl.b64 	%rd124, %rd123, 2;
	add.s64 	%rd125, %rd2, %rd124;
	mov.b32 	%r19, 8388608;
	st.global.u32 	[%rd125], %r19;
	add.s64 	%rd126, %rd122, %rd51;
	mad.lo.s64 	%rd127, %rd126, %rd52, %rd10;
	shl.b64 	%rd128, %rd127, 2;
	add.s64 	%rd129, %rd2, %rd128;
	st.global.u32 	[%rd129], %r19;
	add.s64 	%rd130, %rd126, %rd51;
	mad.lo.s64 	%rd131, %rd130, %rd52, %rd10;
	shl.b64 	%rd132, %rd131, 2;
	add.s64 	%rd133, %rd2, %rd132;
	st.global.u32 	[%rd133], %r19;
	add.s64 	%rd134, %rd130, %rd51;
	mad.lo.s64 	%rd135, %rd134, %rd52, %rd10;
	shl.b64 	%rd136, %rd135, 2;
	add.s64 	%rd137, %rd2, %rd136;
	st.global.u32 	[%rd137], %r19;
	add.s64 	%rd160, %rd160, 4;
	add.s64 	%rd159, %rd159, -4;
	setp.ne.s64 	%p67, %rd159, 0;
	@%p67 bra 	$L__BB1_7;
$L__BB1_8:
	setp.eq.s64 	%p68, %rd13, 0;
	@%p68 bra 	$L__BB1_58;
	setp.eq.s64 	%p69, %rd13, 1;
	@%p69 bra 	$L__BB1_11;
	add.s64 	%rd138, %rd162, %rd12;
	mad.lo.s64 	%rd139, %rd138, %rd51, %rd158;
	mad.lo.s64 	%rd140, %rd139, %rd52, %rd10;
	shl.b64 	%rd141, %rd140, 2;
	add.s64 	%rd142, %rd2, %rd141;
	mov.b32 	%r20, 8388608;
	st.global.u32 	[%rd142], %r20;
	add.s64 	%rd143, %rd139, %rd51;
	mad.lo.s64 	%rd144, %rd143, %rd52, %rd10;
	shl.b64 	%rd145, %rd144, 2;
	add.s64 	%rd146, %rd2, %rd145;
	st.global.u32 	[%rd146], %r20;
	add.s64 	%rd162, %rd162, 2;
$L__BB1_11:
	and.b64  	%rd147, %rd54, 1;
	setp.eq.b64 	%p70, %rd147, 1;
	not.pred 	%p71, %p70;
	@%p71 bra 	$L__BB1_58;
	add.s64 	%rd148, %rd162, %rd12;
	mad.lo.s64 	%rd149, %rd148, %rd51, %rd158;
	mad.lo.s64 	%rd150, %rd149, %rd52, %rd10;
	shl.b64 	%rd151, %rd150, 2;
	add.s64 	%rd152, %rd2, %rd151;
	mov.b32 	%r21, 8388608;
	st.global.u32 	[%rd152], %r21;
	bra.uni 	$L__BB1_58;
$L__BB1_13:
	and.b64  	%rd22, %rd48, -8;
	neg.s64 	%rd23, %rd50;
	mov.b64 	%rd163, 0;
$L__BB1_14:
	mov.f32 	%f60, 0f00800000;
	mov.b64 	%rd164, 0;
$L__BB1_15:
	ld.param.u64 	%rd155, [_Z15maxPool2dKernelPfS_mmmmmmmmm_param_9];
	ld.param.u64 	%rd154, [_Z15maxPool2dKernelPfS_mmmmmmmmm_param_3];
	mad.lo.s64 	%rd64, %rd158, %rd154, %rd164;
	setp.lt.u64 	%p8, %rd64, %rd50;
	sub.s64 	%rd26, %rd64, %rd50;
	setp.ge.u64 	%p9, %rd26, %rd155;
	or.pred  	%p10, %p8, %p9;
	@%p10 bra 	$L__BB1_56;
	ld.param.u64 	%rd156, [_Z15maxPool2dKernelPfS_mmmmmmmmm_param_9];
	setp.lt.u64 	%p11, %rd48, 8;
	add.s64 	%rd66, %rd163, %rd12;
	mad.lo.s64 	%rd67, %rd66, %rd156, %rd26;
	mul.lo.s64 	%rd68, %rd67, %rd56;
	sub.s64 	%rd27, %rd68, %rd50;
	mov.b64 	%rd169, 0;
	@%p11 bra 	$L__BB1_35;
	mov.b64 	%rd167, 0;
	mov.u64 	%rd165, %rd11;
	mov.u64 	%rd166, %rd22;
$L__BB1_18:
	.pragma "nounroll";
	add.s64 	%rd70, %rd167, %rd11;
	setp.lt.u64 	%p12, %rd165, %rd50;
	add.s64 	%rd31, %rd23, %rd165;
	setp.ge.u64 	%p13, %rd31, %rd56;
	or.pred  	%p14, %p12, %p13;
	add.s64 	%rd71, %rd27, %rd70;
	shl.b64 	%rd72, %rd71, 2;
	add.s64 	%rd32, %rd1, %rd72;
	@%p14 bra 	$L__BB1_20;
	ld.global.f32 	%f41, [%rd32];
	max.f32 	%f60, %f60, %f41;
$L__BB1_20:
	add.s64 	%rd73, %rd165, 1;
	setp.lt.u64 	%p15, %rd73, %rd50;
	add.s64 	%rd74, %rd31, 1;
	setp.ge.u64 	%p16, %rd74, %rd56;
	or.pred  	%p17, %p15, %p16;
	@%p17 bra 	$L__BB1_22;
	ld.global.f32 	%f42, [%rd32+4];
	max.f32 	%f60, %f60, %f42;
$L__BB1_22:
	add.s64 	%rd75, %rd165, 2;
	setp.lt.u64 	%p18, %rd75, %rd50;
	add.s64 	%rd76, %rd31, 2;
	setp.ge.u64 	%p19, %rd76, %rd56;
	or.pred  	%p20, %p18, %p19;
	@%p20 bra 	$L__BB1_24;
	ld.global.f32 	%f43, [%rd32+8];
	max.f32 	%f60, %f60, %f43;
$L__BB1_24:
	add.s64 	%rd77, %rd165, 3;
	setp.lt.u64 	%p21, %rd77, %rd50;
	add.s64 	%rd78, %rd31, 3;
	setp.ge.u64 	%p22, %rd78, %rd56;
	or.pred  	%p23, %p21, %p22;
	@%p23 bra 	$L__BB1_26;
	ld.global.f32 	%f44, [%rd32+12];
	max.f32 	%f60, %f60, %f44;
$L__BB1_26:
	add.s64 	%rd79, %rd165, 4;
	setp.lt.u64 	%p24, %rd79, %rd50;
	add.s64 	%rd80, %rd31, 4;
	setp.ge.u64 	%p25, %rd80, %rd56;
	or.pred  	%p26, %p24, %p25;
	@%p26 bra 	$L__BB1_28;
	ld.global.f32 	%f45, [%rd32+16];
	max.f32 	%f60, %f60, %f45;
$L__BB1_28:
	add.s64 	%rd81, %rd165, 5;
	setp.lt.u64 	%p27, %rd81, %rd50;
	add.s64 	%rd82, %rd31, 5;
	setp.ge.u64 	%p28, %rd82, %rd56;
	or.pred  	%p29, %p27, %p28;
	@%p29 bra 	$L__BB1_30;
	ld.global.f32 	%f46, [%rd32+20];
	max.f32 	%f60, %f60, %f46;
$L__BB1_30:
	add.s64 	%rd83, %rd165, 6;
	setp.lt.u64 	%p30, %rd83, %rd50;
	add.s64 	%rd84, %rd31, 6;
	setp.ge.u64 	%p31, %rd84, %rd56;
	or.pred  	%p32, %p30, %p31;
	@%p32 bra 	$L__BB1_32;
	ld.global.f32 	%f47, [%rd32+24];
	max.f32 	%f60, %f60, %f47;
$L__BB1_32:
	add.s64 	%rd85, %rd165, 7;
	setp.lt.u64 	%p33, %rd85, %rd50;
	add.s64 	%rd86, %rd31, 7;
	setp.ge.u64 	%p34, %rd86, %rd56;
	or.pred  	%p35, %p33, %p34;
	@%p35 bra 	$L__BB1_34;
	ld.global.f32 	%f48, [%rd32+28];
	max.f32 	%f60, %f60, %f48;
$L__BB1_34:
	add.s64 	%rd167, %rd167, 8;
	add.s64 	%rd166, %rd166, -8;
	add.s64 	%rd165, %rd165, 8;
	setp.ne.s64 	%p36, %rd166, 0;
	mov.u64 	%rd169, %rd22;
	@%p36 bra 	$L__BB1_18;
$L__BB1_35:
	and.b64  	%rd37, %rd48, 7;
	setp.eq.s64 	%p37, %rd37, 0;
	@%p37 bra 	$L__BB1_56;
	add.s64 	%rd87, %rd37, -1;
	setp.lt.u64 	%p38, %rd87, 3;
	@%p38 bra 	$L__BB1_46;
	add.s64 	%rd38, %rd169, %rd11;
	setp.lt.u64 	%p39, %rd38, %rd50;
	sub.s64 	%rd88, %rd38, %rd50;
	setp.ge.u64 	%p40, %rd88, %rd56;
	or.pred  	%p41, %p39, %p40;
	add.s64 	%rd89, %rd27, %rd38;
	shl.b64 	%rd90, %rd89, 2;
	add.s64 	%rd39, %rd1, %rd90;
	@%p41 bra 	$L__BB1_39;
	ld.global.f32 	%f50, [%rd39];
	max.f32 	%f60, %f60, %f50;
$L__BB1_39:
	add.s64 	%rd91, %rd38, 1;
	setp.lt.u64 	%p42, %rd91, %rd50;
	sub.s64 	%rd92, %rd91, %rd50;
	setp.ge.u64 	%p43, %rd92, %rd56;
	or.pred  	%p44, %p42, %p43;
	@%p44 bra 	$L__BB1_41;
	ld.global.f32 	%f51, [%rd39+4];
	max.f32 	%f60, %f60, %f51;
$L__BB1_41:
	add.s64 	%rd93, %rd38, 2;
	setp.lt.u64 	%p45, %rd93, %rd50;
	sub.s64 	%rd94, %rd93, %rd50;
	setp.ge.u64 	%p46, %rd94, %rd56;
	or.pred  	%p47, %p45, %p46;
	@%p47 bra 	$L__BB1_43;
	ld.global.f32 	%f52, [%rd39+8];
	max.f32 	%f60, %f60, %f52;
$L__BB1_43:
	add.s64 	%rd95, %rd38, 3;
	setp.lt.u64 	%p48, %rd95, %rd50;
	sub.s64 	%rd96, %rd95, %rd50;
	setp.ge.u64 	%p49, %rd96, %rd56;
	or.pred  	%p50, %p48, %p49;
	@%p50 bra 	$L__BB1_45;
	ld.global.f32 	%f53, [%rd39+12];
	max.f32 	%f60, %f60, %f53;
$L__BB1_45:
	add.s64 	%rd169, %rd169, 4;
$L__BB1_46:
	and.b64  	%rd97, %rd48, 3;
	setp.eq.s64 	%p51, %rd97, 0;
	@%p51 bra 	$L__BB1_56;
	setp.eq.s64 	%p52, %rd97, 1;
	@%p52 bra 	$L__BB1_53;
	add.s64 	%rd42, %rd169, %rd11;
	setp.lt.u64 	%p53, %rd42, %rd50;
	sub.s64 	%rd98, %rd42, %rd50;
	setp.ge.u64 	%p54, %rd98, %rd56;
	or.pred  	%p55, %p53, %p54;
	@%p55 bra 	$L__BB1_50;
	add.s64 	%rd99, %rd27, %rd42;
	shl.b64 	%rd100, %rd99, 2;
	add.s64 	%rd101, %rd1, %rd100;
	ld.global.f32 	%f55, [%rd101];
	max.f32 	%f60, %f60, %f55;
$L__BB1_50:
	add.s64 	%rd102, %rd42, 1;
	setp.lt.u64 	%p56, %rd102, %rd50;
	sub.s64 	%rd103, %rd102, %rd50;
	setp.ge.u64 	%p57, %rd103, %rd56;
	or.pred  	%p58, %p56, %p57;
	@%p58 bra 	$L__BB1_52;
	add.s64 	%rd104, %rd169, %rd11;
	add.s64 	%rd105, %rd27, %rd104;
	shl.b64 	%rd106, %rd105, 2;
	add.s64 	%rd107, %rd1, %rd106;
	ld.global.f32 	%f56, [%rd107+4];
	max.f32 	%f60, %f60, %f56;
$L__BB1_52:
	add.s64 	%rd169, %rd169, 2;
$L__BB1_53:
	and.b64  	%rd108, %rd48, 1;
	setp.eq.b64 	%p59, %rd108, 1;
	not.pred 	%p60, %p59;
	@%p60 bra 	$L__BB1_56;
	add.s64 	%rd45, %rd169, %rd11;
	setp.lt.u64 	%p61, %rd45, %rd50;
	sub.s64 	%rd109, %rd45, %rd50;
	setp.ge.u64 	%p62, %rd109, %rd56;
	or.pred  	%p63, %p61, %p62;
	@%p63 bra 	$L__BB1_56;
	add.s64 	%rd110, %rd27, %rd45;
	shl.b64 	%rd111, %rd110, 2;
	add.s64 	%rd112, %rd1, %rd111;
	ld.global.f32 	%f57, [%rd112];
	max.f32 	%f60, %f60, %f57;
$L__BB1_56:
	add.s64 	%rd164, %rd164, 1;
	setp.ne.s64 	%p64, %rd164, %rd48;
	@%p64 bra 	$L__BB1_15;
	add.s64 	%rd113, %rd163, %rd12;
	mad.lo.s64 	%rd114, %rd113, %rd51, %rd158;
	mad.lo.s64 	%rd115, %rd114, %rd52, %rd10;
	shl.b64 	%rd116, %rd115, 2;
	add.s64 	%rd117, %rd2, %rd116;
	st.global.f32 	[%rd117], %f60;
	add.s64 	%rd163, %rd163, 1;
	setp.ne.s64 	%p65, %rd163, %rd54;
	@%p65 bra 	$L__BB1_14;
$L__BB1_58:
	ret;

}


// ===== COMPILED SASS (sm_100) =====

	.target	sm_100

	.elftype	@"ET_EXEC"


//--------------------- .note.nv.tkinfo           --------------------------
	.section	.note.nv.tkinfo,"",@"SHT_NOTE"
	.sectionflags	@"SHF_NOTE_NV_TKINFO"
	.tkinfo
        /*0018*/ 	.word	0x00000002
        /*0030*/ 	.string	""
        /*0030*/ 	.string	"ptxas"
        /*0030*/ 	.string	"Cuda compilation tools, release 13.0, V13.0.88"
        /*0030*/ 	.string	"Build cuda_13.0.r13.0/compiler.36424714_0"
        /*0030*/ 	.string	"-arch sm_100 -m 64 "



//--------------------- .note.nv.cuinfo           --------------------------
	.section	.note.nv.cuinfo,"",@"SHT_NOTE"
	.sectionflags	@"SHF_NOTE_NV_CUINFO"
        /*0018*/ 	.short	0x0002
        /*001a*/ 	.short	0x0064
        /*001c*/ 	.short	0x0082
	.zero		2


//--------------------- .nv.info                  --------------------------
	.section	.nv.info,"",@"SHT_CUDA_INFO"
	.align	4


	//----- nvinfo : EIATTR_REGCOUNT
	.align		4
        /*0000*/ 	.byte	0x04, 0x2f
        /*0002*/ 	.short	(.L_1 - .L_0)
	.align		4
.L_0:
        /*0004*/ 	.word	index@(_Z19conv2dForwardKernelPfS_S_mmmmmmmmmm)
        /*0008*/ 	.word	0x00000028


	//----- nvinfo : EIATTR_FRAME_SIZE
	.align		4
.L_1:
        /*000c*/ 	.byte	0x04, 0x11
        /*000e*/ 	.short	(.L_3 - .L_2)
	.align		4
.L_2:
        /*0010*/ 	.word	index@($__internal_1_$__cuda_sm20_div_u64)
        /*0014*/ 	.word	0x00000000


	//----- nvinfo : EIATTR_FRAME_SIZE
	.align		4
.L_3:
        /*0018*/ 	.byte	0x04, 0x11
        /*001a*/ 	.short	(.L_5 - .L_4)
	.align		4
.L_4:
        /*001c*/ 	.word	index@(_Z19conv2dForwardKernelPfS_S_mmmmmmmmmm)
        /*0020*/ 	.word	0x00000000


	//----- nvinfo : EIATTR_REGCOUNT
	.align		4
.L_5:
        /*0024*/ 	.byte	0x04, 0x2f
        /*0026*/ 	.short	(.L_7 - .L_6)
	.align		4
.L_6:
        /*0028*/ 	.word	index@(_Z15maxPool2dKernelPfS_mmmmmmmmm)
        /*002c*/ 	.word	0x0000001f


	//----- nvinfo : EIATTR_FRAME_SIZE
	.align		4
.L_7:
        /*0030*/ 	.byte	0x04, 0x11
        /*0032*/ 	.short	(.L_9 - .L_8)
	.align		4
.L_8:
        /*0034*/ 	.word	index@($__internal_0_$__cuda_sm20_div_u64)
        /*0038*/ 	.word	0x00000000


	//----- nvinfo : EIATTR_FRAME_SIZE
	.align		4
.L_9:
        /*003c*/ 	.byte	0x04, 0x11
        /*003e*/ 	.short	(.L_11 - .L_10)
	.align		4
.L_10:
        /*0040*/ 	.word	index@(_Z15maxPool2dKernelPfS_mmmmmmmmm)
        /*0044*/ 	.word	0x00000000


	//----- nvinfo : EIATTR_MIN_STACK_SIZE
	.align		4
.L_11:
        /*0048*/ 	.byte	0x04, 0x12
        /*004a*/ 	.short	(.L_13 - .L_12)
	.align		4
.L_12:
        /*004c*/ 	.word	index@(_Z15maxPool2dKernelPfS_mmmmmmmmm)
        /*0050*/ 	.word	0x00000000


	//----- nvinfo : EIATTR_MIN_STACK_SIZE
	.align		4
.L_13:
        /*0054*/ 	.byte	0x04, 0x12
        /*0056*/ 	.short	(.L_15 - .L_14)
	.align		4
.L_14:
        /*0058*/ 	.word	index@(_Z19conv2dForwardKernelPfS_S_mmmmmmmmmm)
        /*005c*/ 	.word	0x00000000
.L_15:


//--------------------- .nv.compat                --------------------------
	.section	.nv.compat,"",@"SHT_CUDA_COMPAT_INFO"
	.align	4
        /*0000*/ 	.byte	0x02, 0x09, 0x00, 0x00, 0x02, 0x02, 0x01, 0x00, 0x02, 0x05, 0x05, 0x00, 0x03, 0x07, 0x01, 0x01
        /*0010*/ 	.byte	0x02, 0x03, 0x00, 0x00, 0x02, 0x06, 0x01, 0x00, 0x04, 0x0b, 0x08, 0x00, 0x09, 0x00, 0x00, 0x00
        /*0020*/ 	.byte	0x00, 0x00, 0x00, 0x00


//--------------------- .nv.info._Z15maxPool2dKernelPfS_mmmmmmmmm --------------------------
	.section	.nv.info._Z15maxPool2dKernelPfS_mmmmmmmmm,"",@"SHT_CUDA_INFO"
	.sectionflags	@""
	.align	4


	//----- nvinfo : EIATTR_CUDA_API_VERSION
	.align		4
        /*0000*/ 	.byte	0x04, 0x37
        /*0002*/ 	.short	(.L_17 - .L_16)
.L_16:
        /*0004*/ 	.word	0x00000082


	//----- nvinfo : EIATTR_KPARAM_INFO
	.align		4
.L_17:
        /*0008*/ 	.byte	0x04, 0x17
        /*000a*/ 	.short	(.L_19 - .L_18)
.L_18:
        /*000c*/ 	.word	0x00000000
        /*0010*/ 	.short	0x000a
        /*0012*/ 	.short	0x0050
        /*0014*/ 	.byte	0x00, 0xf0, 0x21, 0x00


	//----- nvinfo : EIATTR_KPARAM_INFO
	.align		4
.L_19:
        /*0018*/ 	.byte	0x04, 0x17
        /*001a*/ 	.short	(.L_21 - .L_20)
.L_20:
        /*001c*/ 	.word	0x00000000
        /*0020*/ 	.short	0x0009
        /*0022*/ 	.short	0x0048
        /*0024*/ 	.byte	0x00, 0xf0, 0x21, 0x00


	//----- nvinfo : EIATTR_KPARAM_INFO
	.align		4
.L_21:
        /*0028*/ 	.byte	0x04, 0x17
        /*002a*/ 	.short	(.L_23 - .L_22)
.L_22:
        /*002c*/ 	.word	0x00000000
        /*0030*/ 	.short	0x0008
        /*0032*/ 	.short	0x0040
        /*0034*/ 	.byte	0x00, 0xf0, 0x21, 0x00


	//----- nvinfo : EIATTR_KPARAM_INFO
	.align		4
.L_23:
        /*0038*/ 	.byte	0x04, 0x17
        /*003a*/ 	.short	(.L_25 - .L_24)
.L_24:
        /*003c*/ 	.word	0x00000000
        /*0040*/ 	.short	0x0007
        /*0042*/ 	.short	0x0038
        /*0044*/ 	.byte	0x00, 0xf0, 0x21, 0x00


	//----- nvinfo : EIATTR_KPARAM_INFO
	.align		4
.L_25:
        /*0048*/ 	.byte	0x04, 0x17
        /*004a*/ 	.short	(.L_27 - .L_26)
.L_26:
        /*004c*/ 	.word	0x00000000
        /*0050*/ 	.short	0x0006
        /*0052*/ 	.short	0x0030
        /*0054*/ 	.byte	0x00, 0xf0, 0x21, 0x00


	//----- nvinfo : EIATTR_KPARAM_INFO
	.align		4
.L_27:
        /*0058*/ 	.byte	0x04, 0x17
        /*005a*/ 	.short	(.L_29 - .L_28)
.L_28:
        /*005c*/ 	.word	0x00000000
        /*0060*/ 	.short	0x0005
        /*0062*/ 	.short	0x0028
        /*0064*/ 	.byte	0x00, 0xf0, 0x21, 0x00


	//----- nvinfo : EIATTR_KPARAM_INFO
	.align		4
.L_29:
        /*0068*/ 	.byte	0x04, 0x17
        /*006a*/ 	.short	(.L_31 - .L_30)
.L_30:
        /*006c*/ 	.word	0x00000000
        /*0070*/ 	.short	0x0004
        /*0072*/ 	.short	0x0020
        /*0074*/ 	.byte	0x00, 0xf0, 0x21, 0x00


	//----- nvinfo : EIATTR_KPARAM_INFO
	.align		4
.L_31:
        /*0078*/ 	.byte	0x04, 0x17
        /*007a*/ 	.short	(.L_33 - .L_32)
.L_32:
        /*007c*/ 	.word	0x00000000
        /*0080*/ 	.short	0x0003
        /*0082*/ 	.short	0x0018
        /*0084*/ 	.byte	0x00, 0xf0, 0x21, 0x00


	//----- nvinfo : EIATTR_KPARAM_INFO
	.align		4
.L_33:
        /*0088*/ 	.byte	0x04, 0x17
        /*008a*/ 	.short	(.L_35 - .L_34)
.L_34:
        /*008c*/ 	.word	0x00000000
        /*0090*/ 	.short	0x0002
        /*0092*/ 	.short	0x0010
        /*0094*/ 	.byte	0x00, 0xf0, 0x21, 0x00


	//----- nvinfo : EIATTR_KPARAM_INFO
	.align		4
.L_35:
        /*0098*/ 	.byte	0x04, 0x17
        /*009a*/ 	.short	(.L_37 - .L_36)
.L_36:
        /*009c*/ 	.word	0x00000000
        /*00a0*/ 	.short	0x0001
        /*00a2*/ 	.short	0x0008
        /*00a4*/ 	.byte	0x00, 0xf5, 0x21, 0x00


	//----- nvinfo : EIATTR_KPARAM_INFO
	.align		4
.L_37:
        /*00a8*/ 	.byte	0x04, 0x17
        /*00aa*/ 	.short	(.L_39 - .L_38)
.L_38:
        /*00ac*/ 	.word	0x00000000
        /*00b0*/ 	.short	0x0000
        /*00b2*/ 	.short	0x0000
        /*00b4*/ 	.byte	0x00, 0xf5, 0x21, 0x00


	//----- nvinfo : EIATTR_SPARSE_MMA_MASK
	.align		4
.L_39:
        /*00b8*/ 	.byte	0x03, 0x50
        /*00ba*/ 	.short	0x0000


	//----- nvinfo : EIATTR_MAXREG_COUNT
	.align		4
        /*00bc*/ 	.byte	0x03, 0x1b
        /*00be*/ 	.short	0x00ff


	//----- nvinfo : EIATTR_MERCURY_ISA_VERSION
	.align		4
        /*00c0*/ 	.byte	0x03, 0x5f
        /*00c2*/ 	.short	0x0101


	//----- nvinfo : EIATTR_VRC_CTA_INIT_COUNT
	.align		4
        /*00c4*/ 	.byte	0x02, 0x4a
	.zero		1
	.zero		1


	//----- nvinfo : EIATTR_EXIT_INSTR_OFFSETS
	.align		4
        /*00c8*/ 	.byte	0x04, 0x1c
        /*00ca*/ 	.short	(.L_41 - .L_40)


	//   ....[0]....
.L_40:
        /*00cc*/ 	.word	0x000003a0


	//   ....[1]....
        /*00d0*/ 	.word	0x00000860


	//   ....[2]....
        /*00d4*/ 	.word	0x00000ab0


	//   ....[3]....
        /*00d8*/ 	.word	0x00000bf0


	//   ....[4]....
        /*00dc*/ 	.word	0x00001ef0


	//----- nvinfo : EIATTR_CRS_STACK_SIZE
	.align		4
.L_41:
        /*00e0*/ 	.byte	0x04, 0x1e
        /*00e2*/ 	.short	(.L_43 - .L_42)
.L_42:
        /*00e4*/ 	.word	0x00000000


	//----- nvinfo : EIATTR_CBANK_PARAM_SIZE
	.align		4
.L_43:
        /*00e8*/ 	.byte	0x03, 0x19
        /*00ea*/ 	.short	0x0058


	//----- nvinfo : EIATTR_PARAM_CBANK
	.align		4
        /*00ec*/ 	.byte	0x04, 0x0a
        /*00ee*/ 	.short	(.L_45 - .L_44)
	.align		4
.L_44:
        /*00f0*/ 	.word	index@(.nv.constant0._Z15maxPool2dKernelPfS_mmmmmmmmm)
        /*00f4*/ 	.short	0x0380
        /*00f6*/ 	.short	0x0058


	//----- nvinfo : EIATTR_SW_WAR
	.align		4
.L_45:
        /*00f8*/ 	.byte	0x04, 0x36
        /*00fa*/ 	.short	(.L_47 - .L_46)
.L_46:
        /*00fc*/ 	.word	0x00000008
.L_47:


//--------------------- .nv.info._Z19conv2dForwardKernelPfS_S_mmmmmmmmmm --------------------------
	.section	.nv.info._Z19conv2dForwardKernelPfS_S_mmmmmmmmmm,"",@"SHT_CUDA_INFO"
	.sectionflags	@""
	.align	4


	//----- nvinfo : EIATTR_CUDA_API_VERSION
	.align		4
        /*0000*/ 	.byte	0x04, 0x37
        /*0002*/ 	.short	(.L_49 - .L_48)
.L_48:
        /*0004*/ 	.word	0x00000082


	//----- nvinfo : EIATTR_KPARAM_INFO
	.align		4
.L_49:
        /*0008*/ 	.byte	0x04, 0x17
        /*000a*/ 	.short	(.L_51 - .L_50)
.L_50:
        /*000c*/ 	.word	0x00000000
        /*0010*/ 	.short	0x000c
        /*0012*/ 	.short	0x0060
        /*0014*/ 	.byte	0x00, 0xf0, 0x21, 0x00


	//----- nvinfo : EIATTR_KPARAM_INFO
	.align		4
.L_51:
        /*0018*/ 	.byte	0x04, 0x17
        /*001a*/ 	.short	(.L_53 - .L_52)
.L_52:
        /*001c*/ 	.word	0x00000000
        /*0020*/ 	.short	0x000b
        /*0022*/ 	.short	0x0058
        /*0024*/ 	.byte	0x00, 0xf0, 0x21, 0x00


	//----- nvinfo : EIATTR_KPARAM_INFO
	.align		4
.L_53:
        /*0028*/ 	.byte	0x04, 0x17
        /*002a*/ 	.short	(.L_55 - .L_54)
.L_54:
        /*002c*/ 	.word	0x00000000
        /*0030*/ 	.short	0x000a
        /*0032*/ 	.short	0x0050
        /*0034*/ 	.byte	0x00, 0xf0, 0x21, 0x00


	//----- nvinfo : EIATTR_KPARAM_INFO
	.align		4
.L_55:
        /*0038*/ 	.byte	0x04, 0x17
        /*003a*/ 	.short	(.L_57 - .L_56)
.L_56:
        /*003c*/ 	.word	0x00000000
        /*0040*/ 	.short	0x0009
        /*0042*/ 	.short	0x0048
        /*0044*/ 	.byte	0x00, 0xf0, 0x21, 0x00


	//----- nvinfo : EIATTR_KPARAM_INFO
	.align		4
.L_57:
        /*0048*/ 	.byte	0x04, 0x17
        /*004a*/ 	.short	(.L_59 - .L_58)
.L_58:
        /*004c*/ 	.word	0x00000000
        /*0050*/ 	.short	0x0008
        /*0052*/ 	.short	0x0040
        /*0054*/ 	.byte	0x00, 0xf0, 0x21, 0x00


	//----- nvinfo : EIATTR_KPARAM_INFO
	.align		4
.L_59:
        /*0058*/ 	.byte	0x04, 0x17
        /*005a*/ 	.short	(.L_61 - .L_60)
.L_60:
        /*005c*/ 	.word	0x00000000
        /*0060*/ 	.short	0x0007
        /*0062*/ 	.short	0x0038
        /*0064*/ 	.byte	0x00, 0xf0, 0x21, 0x00


	//----- nvinfo : EIATTR_KPARAM_INFO
	.align		4
.L_61:
        /*0068*/ 	.byte	0x04, 0x17
        /*006a*/ 	.short	(.L_63 - .L_62)
.L_62:
        /*006c*/ 	.word	0x00000000
        /*0070*/ 	.short	0x0006
        /*0072*/ 	.short	0x0030
        /*0074*/ 	.byte	0x00, 0xf0, 0x21, 0x00


	//----- nvinfo : EIATTR_KPARAM_INFO
	.align		4
.L_63:
        /*0078*/ 	.byte	0x04, 0x17
        /*007a*/ 	.short	(.L_65 - .L_64)
.L_64:
        /*007c*/ 	.word	0x00000000
        /*0080*/ 	.short	0x0005
        /*0082*/ 	.short	0x0028
        /*0084*/ 	.byte	0x00, 0xf0, 0x21, 0x00


	//----- nvinfo : EIATTR_KPARAM_INFO
	.align		4
.L_65:
        /*0088*/ 	.byte	0x04, 0x17
        /*008a*/ 	.short	(.L_67 - .L_66)
.L_66:
        /*008c*/ 	.word	0x00000000
        /*0090*/ 	.short	0x0004
        /*0092*/ 	.short	0x0020
        /*0094*/ 	.byte	0x00, 0xf0, 0x21, 0x00


	//----- nvinfo : EIATTR_KPARAM_INFO
	.align		4
.L_67:
        /*0098*/ 	.byte	0x04, 0x17
        /*009a*/ 	.short	(.L_69 - .L_68)
.L_68:
        /*009c*/ 	.word	0x00000000
        /*00a0*/ 	.short	0x0003
        /*00a2*/ 	.short	0x0018
        /*00a4*/ 	.byte	0x00, 0xf0, 0x21, 0x00


	//----- nvinfo : EIATTR_KPARAM_INFO
	.align		4
.L_69:
        /*00a8*/ 	.byte	0x04, 0x17
        /*00aa*/ 	.short	(.L_71 - .L_70)
.L_70:
        /*00ac*/ 	.word	0x00000000
        /*00b0*/ 	.short	0x0002
        /*00b2*/ 	.short	0x0010
        /*00b4*/ 	.byte	0x00, 0xf5, 0x21, 0x00


	//----- nvinfo : EIATTR_KPARAM_INFO
	.align		4
.L_71:
        /*00b8*/ 	.byte	0x04, 0x17
        /*00ba*/ 	.short	(.L_73 - .L_72)
.L_72:
        /*00bc*/ 	.word	0x00000000
        /*00c0*/ 	.short	0x0001
        /*00c2*/ 	.short	0x0008
        /*00c4*/ 	.byte	0x00, 0xf5, 0x21, 0x00


	//----- nvinfo : EIATTR_KPARAM_INFO
	.align		4
.L_73:
        /*00c8*/ 	.byte	0x04, 0x17
        /*00ca*/ 	.short	(.L_75 - .L_74)
.L_74:
        /*00cc*/ 	.word	0x00000000
        /*00d0*/ 	.short	0x0000
        /*00d2*/ 	.short	0x0000
        /*00d4*/ 	.byte	0x00, 0xf5, 0x21, 0x00


	//----- nvinfo : EIATTR_SPARSE_MMA_MASK
	.align		4
.L_75:
        /*00d8*/ 	.byte	0x03, 0x50
        /*00da*/ 	.short	0x0000


	//----- nvinfo : EIATTR_MAXREG_COUNT
	.align		4
        /*00dc*/ 	.byte	0x03, 0x1b
        /*00de*/ 	.short	0x00ff


	//----- nvinfo : EIATTR_MERCURY_ISA_VERSION
	.align		4
        /*00e0*/ 	.byte	0x03, 0x5f
        /*00e2*/ 	.short	0x0101


	//----- nvinfo : EIATTR_VRC_CTA_INIT_COUNT
	.align		4
        /*00e4*/ 	.byte	0x02, 0x4a
	.zero		1
	.zero		1


	//----- nvinfo : EIATTR_EXIT_INSTR_OFFSETS
	.align		4
        /*00e8*/ 	.byte	0x04, 0x1c
        /*00ea*/ 	.short	(.L_77 - .L_76)


	//   ....[0]....
.L_76:
        /*00ec*/ 	.word	0x000003b0


	//   ....[1]....
        /*00f0*/ 	.word	0x00001ac0


	//----- nvinfo : EIATTR_CRS_STACK_SIZE
	.align		4
.L_77:
        /*00f4*/ 	.byte	0x04, 0x1e
        /*00f6*/ 	.short	(.L_79 - .L_78)
.L_78:
        /*00f8*/ 	.word	0x00000000


	//----- nvinfo : EIATTR_CBANK_PARAM_SIZE
	.align		4
.L_79:
        /*00fc*/ 	.byte	0x03, 0x19
        /*00fe*/ 	.short	0x0068


	//----- nvinfo : EIATTR_PARAM_CBANK
	.align		4
        /*0100*/ 	.byte	0x04, 0x0a
        /*0102*/ 	.short	(.L_81 - .L_80)
	.align		4
.L_80:
        /*0104*/ 	.word	index@(.nv.constant0._Z19conv2dForwardKernelPfS_S_mmmmmmmmmm)
        /*0108*/ 	.short	0x0380
        /*010a*/ 	.short	0x0068


	//----- nvinfo : EIATTR_SW_WAR
	.align		4
.L_81:
        /*010c*/ 	.byte	0x04, 0x36
        /*010e*/ 	.short	(.L_83 - .L_82)
.L_82:
        /*0110*/ 	.word	0x00000008
.L_83:


//--------------------- .nv.callgraph             --------------------------
	.section	.nv.callgraph,"",@"SHT_CUDA_CALLGRAPH"
	.align	4
	.sectionentsize	8
	.align		4
        /*0000*/ 	.word	0x00000000
	.align		4
        /*0004*/ 	.word	0xffffffff
	.align		4
        /*0008*/ 	.word	0x00000000
	.align		4
        /*000c*/ 	.word	0xfffffffe
	.align		4
        /*0010*/ 	.word	0x00000000
	.align		4
        /*0014*/ 	.word	0xfffffffd
	.align		4
        /*0018*/ 	.word	0x00000000
	.align		4
        /*001c*/ 	.word	0xfffffffc


//--------------------- .text._Z15maxPool2dKernelPfS_mmmmmmmmm --------------------------
	.section	.text._Z15maxPool2dKernelPfS_mmmmmmmmm,"ax",@progbits
	.align	128
        .global         _Z15maxPool2dKernelPfS_mmmmmmmmm
        .type           _Z15maxPool2dKernelPfS_mmmmmmmmm,@function
        .size           _Z15maxPool2dKernelPfS_mmmmmmmmm,(.L_x_27 - _Z15maxPool2dKernelPfS_mmmmmmmmm)
        .other          _Z15maxPool2dKernelPfS_mmmmmmmmm,@"STO_CUDA_ENTRY STV_DEFAULT"
_Z15maxPool2dKernelPfS_mmmmmmmmm:
.text._Z15maxPool2dKernelPfS_mmmmmmmmm:
[----:B------:R-:W-:Y:S01]  /*0000*/  LDC R1, c[0x0][0x37c] ;  /* 0x0000df00ff017b82 */ /* 0x000fe20000000800 */
[----:B------:R-:W0:Y:S01]  /*0010*/  S2R R16, SR_TID.X ;  /* 0x0000000000107919 */ /* 0x000e220000002100 */
[----:B------:R-:W1:Y:S06]  /*0020*/  LDCU UR9, c[0x0][0x3ac] ;  /* 0x00007580ff0977ac */ /* 0x000e6c0008000800 */
[----:B------:R-:W0:Y:S08]  /*0030*/  S2UR UR4, SR_CTAID.X ;  /* 0x00000000000479c3 */ /* 0x000e300000002500 */
[----:B------:R-:W0:Y:S01]  /*0040*/  LDC R17, c[0x0][0x360] ;  /* 0x0000d800ff117b82 */ /* 0x000e220000000800 */
[----:B-1----:R-:W-:Y:S01]  /*0050*/  UISETP.NE.U32.AND UP0, UPT, UR9, URZ, UPT ;  /* 0x000000ff0900728c */ /* 0x002fe2000bf05070 */
[----:B0-----:R-:W-:-:S08]  /*0060*/  IMAD R16, R17, UR4, R16 ;  /* 0x0000000411107c24 */ /* 0x001fd0000f8e0210 */
[----:B------:R-:W-:Y:S05]  /*0070*/  BRA.U UP0, `(.L_x_0) ;  /* 0x0000000100607547 */ /* 0x000fea000b800000 */
[----:B------:R-:W0:Y:S01]  /*0080*/  LDCU UR8, c[0x0][0x3a8] ;  /* 0x00007500ff0877ac */ /* 0x000e220008000800 */
[----:B------:R-:W-:Y:S01]  /*0090*/  IMAD.MOV.U32 R17, RZ, RZ, RZ ;  /* 0x000000ffff117224 */ /* 0x000fe200078e00ff */
[----:B0-----:R-:W0:Y:S01]  /*00a0*/  I2F.U32.RP R0, UR8 ;  /* 0x0000000800007d06 */ /* 0x001e220008209000 */
[----:B------:R-:W-:-:S07]  /*00b0*/  ISETP.NE.U32.AND P2, PT, RZ, UR8, PT ;  /* 0x00000008ff007c0c */ /* 0x000fce000bf45070 */
[----:B0-----:R-:W0:Y:S02]  /*00c0*/  MUFU.RCP R0, R0 ;  /* 0x0000000000007308 */ /* 0x001e240000001000 */
[----:B0-----:R-:W-:-:S06]  /*00d0*/  VIADD R2, R0, 0xffffffe ;  /* 0x0ffffffe00027836 */ /* 0x001fcc0000000000 */
[----:B------:R0:W1:Y:S02]  /*00e0*/  F2I.FTZ.U32.TRUNC.NTZ R3, R2 ;  /* 0x0000000200037305 */ /* 0x000064000021f000 */
[----:B0-----:R-:W-:Y:S02]  /*00f0*/  IMAD.MOV.U32 R2, RZ, RZ, RZ ;  /* 0x000000ffff027224 */ /* 0x001fe400078e00ff */
[----:B-1----:R-:W-:-:S04]  /*0100*/  IMAD R4, R3, UR8, RZ ;  /* 0x0000000803047c24 */ /* 0x002fc8000f8e02ff */
[----:B------:R-:W-:-:S04]  /*0110*/  IMAD.MOV R5, RZ, RZ, -R4 ;  /* 0x000000ffff057224 */ /* 0x000fc800078e0a04 */
[----:B------:R-:W-:-:S04]  /*0120*/  IMAD.HI.U32 R3, R3, R5, R2 ;  /* 0x0000000503037227 */ /* 0x000fc800078e0002 */
[----:B------:R-:W-:Y:S02]  /*0130*/  IMAD.MOV.U32 R5, RZ, RZ, RZ ;  /* 0x000000ffff057224 */ /* 0x000fe400078e00ff */
[----:B------:R-:W-:-:S04]  /*0140*/  IMAD.HI.U32 R4, R3, R16, RZ ;  /* 0x0000001003047227 */ /* 0x000fc800078e00ff */
[----:B------:R-:W-:-:S04]  /*0150*/  IMAD.MOV R3, RZ, RZ, -R4 ;  /* 0x000000ffff037224 */ /* 0x000fc800078e0a04 */
[----:B------:R-:W-:-:S05]  /*0160*/  IMAD R3, R3, UR8, R16 ;  /* 0x0000000803037c24 */ /* 0x000fca000f8e0210 */
[----:B------:R-:W-:-:S13]  /*0170*/  ISETP.GE.U32.AND P0, PT, R3, UR8, PT ;  /* 0x0000000803007c0c */ /* 0x000fda000bf06070 */
[----:B------:R-:W-:Y:S02]  /*0180*/  @P0 VIADD R3, R3, -UR8 ;  /* 0x8000000803030c36 */ /* 0x000fe40008000000 */
[----:B------:R-:W-:-:S03]  /*0190*/  @P0 VIADD R4, R4, 0x1 ;  /* 0x0000000104040836 */ /* 0x000fc60000000000 */
[----:B------:R-:W-:-:S13]  /*01a0*/  ISETP.GE.U32.AND P1, PT, R3, UR8, PT ;  /* 0x0000000803007c0c */ /* 0x000fda000bf26070 */
[----:B------:R-:W-:Y:S01]  /*01b0*/  @P1 VIADD R4, R4, 0x1 ;  /* 0x0000000104041836 */ /* 0x000fe20000000000 */
[----:B------:R-:W-:-:S05]  /*01c0*/  @!P2 LOP3.LUT R4, RZ, UR8, RZ, 0x33, !PT ;  /* 0x00000008ff04ac12 */ /* 0x000fca000f8e33ff */
[----:B------:R-:W-:-:S04]  /*01d0*/  IMAD.MOV R3, RZ, RZ, -R4 ;  /* 0x000000ffff037224 */ /* 0x000fc800078e0a04 */
[----:B------:R-:W-:Y:S01]  /*01e0*/  IMAD R16, R3, UR8, R16 ;  /* 0x0000000803107c24 */ /* 0x000fe2000f8e0210 */
[----:B------:R-:W-:Y:S06]  /*01f0*/  BRA `(.L_x_1) ;  /* 0x0000000000287947 */ /* 0x000fec0003800000 */
.L_x_0:
[----:B------:R-:W-:-:S07]  /*0200*/  MOV R0, 0x220 ;  /* 0x0000022000007802 */ /* 0x000fce0000000f00 */
[----:B------:R-:W-:Y:S05]  /*0210*/  CALL.REL.NOINC `($__internal_0_$__cuda_sm20_div_u64) ;  /* 0x0000001c00387944 */ /* 0x000fea0003c00000 */
[----:B------:R-:W0:Y:S01]  /*0220*/  LDCU.64 UR8, c[0x0][0x3a8] ;  /* 0x00007500ff0877ac */ /* 0x000e220008000a00 */
[----:B------:R-:W-:Y:S01]  /*0230*/  IADD3 R3, P0, PT, RZ, -R4, RZ ;  /* 0x80000004ff037210 */ /* 0x000fe20007f1e0ff */
[----:B------:R-:W-:-:S04]  /*0240*/  IMAD.MOV.U32 R17, RZ, RZ, RZ ;  /* 0x000000ffff117224 */ /* 0x000fc800078e00ff */
[----:B------:R-:W-:-:S04]  /*0250*/  IMAD.X R0, RZ, RZ, ~R5, P0 ;  /* 0x000000ffff007224 */ /* 0x000fc800000e0e05 */
[----:B0-----:R-:W-:Y:S02]  /*0260*/  IMAD R0, R0, UR8, RZ ;  /* 0x0000000800007c24 */ /* 0x001fe4000f8e02ff */
[----:B------:R-:W-:-:S04]  /*0270*/  IMAD.WIDE.U32 R16, R3, UR8, R16 ;  /* 0x0000000803107c25 */ /* 0x000fc8000f8e0010 */
[----:B------:R-:W-:-:S04]  /*0280*/  IMAD R3, R3, UR9, R0 ;  /* 0x0000000903037c24 */ /* 0x000fc8000f8e0200 */
[----:B------:R-:W-:-:S07]  /*0290*/  IMAD.IADD R17, R17, 0x1, R3 ;  /* 0x0000000111117824 */ /* 0x000fce00078e0203 */
.L_x_1:
[----:B------:R-:W0:Y:S01]  /*02a0*/  S2R R7, SR_TID.Z ;  /* 0x0000000000077919 */ /* 0x000e220000002300 */
[----:B------:R-:W1:Y:S01]  /*02b0*/  LDC R9, c[0x0][0x364] ;  /* 0x0000d900ff097b82 */ /* 0x000e620000000800 */
[----:B------:R-:W2:Y:S01]  /*02c0*/  LDCU.128 UR12, c[0x0][0x3b0] ;  /* 0x00007600ff0c77ac */ /* 0x000ea20008000c00 */
[----:B------:R-:W1:Y:S06]  /*02d0*/  S2R R0, SR_TID.Y ;  /* 0x0000000000007919 */ /* 0x000e6c0000002200 */
[----:B------:R-:W0:Y:S08]  /*02e0*/  S2UR UR5, SR_CTAID.Z ;  /* 0x00000000000579c3 */ /* 0x000e300000002700 */
[----:B------:R-:W0:Y:S01]  /*02f0*/  LDC R6, c[0x0][0x368] ;  /* 0x0000da00ff067b82 */ /* 0x000e220000000800 */
[----:B--2---:R-:W-:-:S07]  /*0300*/  ISETP.GE.U32.AND P2, PT, R4, UR14, PT ;  /* 0x0000000e04007c0c */ /* 0x004fce000bf46070 */
[----:B------:R-:W1:Y:S08]  /*0310*/  S2UR UR4, SR_CTAID.Y ;  /* 0x00000000000479c3 */ /* 0x000e700000002600 */
[----:B------:R-:W2:Y:S01]  /*0320*/  LDC.64 R2, c[0x0][0x3c0] ;  /* 0x0000f000ff027b82 */ /* 0x000ea20000000a00 */
[----:B0-----:R-:W-:Y:S02]  /*0330*/  IMAD R7, R6, UR5, R7 ;  /* 0x0000000506077c24 */ /* 0x001fe4000f8e0207 */
[----:B-1----:R-:W-:-:S05]  /*0340*/  IMAD R0, R9, UR4, R0 ;  /* 0x0000000409007c24 */ /* 0x002fca000f8e0200 */
[----:B------:R-:W-:Y:S02]  /*0350*/  ISETP.GE.U32.AND P1, PT, R0, UR12, PT ;  /* 0x0000000c00007c0c */ /* 0x000fe4000bf26070 */
[----:B--2---:R-:W-:-:S04]  /*0360*/  ISETP.GE.U32.AND P0, PT, R7, R2, PT ;  /* 0x000000020700720c */ /* 0x004fc80003f06070 */
[----:B------:R-:W-:-:S04]  /*0370*/  ISETP.GE.U32.AND.EX P0, PT, RZ, R3, PT, P0 ;  /* 0x00000003ff00720c */ /* 0x000fc80003f06100 */
[----:B------:R-:W-:-:S04]  /*0380*/  ISETP.GE.U32.OR.EX P0, PT, RZ, UR13, P0, P1 ;  /* 0x0000000dff007c0c */ /* 0x000fc80008706510 */
[----:B------:R-:W-:-:S13]  /*0390*/  ISETP.GE.U32.OR.EX P0, PT, R5, UR15, P0, P2 ;  /* 0x0000000f05007c0c */ /* 0x000fda0008706520 */
[----:B------:R-:W-:Y:S05]  /*03a0*/  @P0 EXIT ;  /* 0x000000000000094d */ /* 0x000fea0003800000 */
[----:B------:R-:W0:Y:S01]  /*03b0*/  LDCU.128 UR4, c[0x0][0x390] ;  /* 0x00007200ff0477ac */ /* 0x000e220008000c00 */
[----:B------:R-:W1:Y:S01]  /*03c0*/  LDCU.64 UR16, c[0x0][0x358] ;  /* 0x00006b00ff1077ac */ /* 0x000e620008000a00 */
[----:B0-----:R-:W-:Y:S01]  /*03d0*/  UISETP.NE.U32.AND UP0, UPT, UR4, URZ, UPT ;  /* 0x000000ff0400728c */ /* 0x001fe2000bf05070 */
[----:B------:R-:W-:-:S03]  /*03e0*/  IMAD.WIDE.U32 R6, R0, UR6, RZ ;  /* 0x0000000600067c25 */ /* 0x000fc6000f8e00ff */
[----:B------:R-:W-:Y:S01]  /*03f0*/  UISETP.NE.AND.EX UP0, UPT, UR5, URZ, UPT, UP0 ;  /* 0x000000ff0500728c */ /* 0x000fe2000bf05300 */
[----:B------:R-:W-:-:S08]  /*0400*/  IMAD R12, R0, UR7, R7 ;  /* 0x00000007000c7c24 */ /* 0x000fd0000f8e0207 */
[----:B-1----:R-:W-:Y:S05]  /*0410*/  BRA.U UP0, `(.L_x_2) ;  /* 0x0000000500f87547 */ /* 0x002fea000b800000 */
[C---:B------:R-:W-:Y:S02]  /*0420*/  IADD3 R6, P0, PT, R2.reuse, -0x1, RZ ;  /* 0xffffffff02067810 */ /* 0x040fe40007f1e0ff */
[----:B------:R-:W-:Y:S02]  /*0430*/  CS2R R18, SRZ ;  /* 0x0000000000127805 */ /* 0x000fe4000001ff00 */
[----:B------:R-:W-:Y:S02]  /*0440*/  LOP3.LUT R22, R2, 0x3, RZ, 0xc0, !PT ;  /* 0x0000000302167812 */ /* 0x000fe400078ec0ff */
[----:B------:R-:W-:Y:S02]  /*0450*/  ISETP.GE.U32.AND P1, PT, R6, 0x3, PT ;  /* 0x000000030600780c */ /* 0x000fe40003f26070 */
[----:B------:R-:W-:Y:S02]  /*0460*/  IADD3.X R6, PT, PT, R3, -0x1, RZ, P0, !PT ;  /* 0xffffffff03067810 */ /* 0x000fe400007fe4ff */
[----:B------:R-:W-:-:S02]  /*0470*/  ISETP.NE.U32.AND P0, PT, R22, RZ, PT ;  /* 0x000000ff1600720c */ /* 0x000fc40003f05070 */
[----:B------:R-:W-:Y:S02]  /*0480*/  ISETP.GE.U32.AND.EX P1, PT, R6, RZ, PT, P1 ;  /* 0x000000ff0600720c */ /* 0x000fe40003f26110 */
[----:B------:R-:W-:-:S11]  /*0490*/  ISETP.NE.AND.EX P0, PT, RZ, RZ, PT, P0 ;  /* 0x000000ffff00720c */ /* 0x000fd60003f05300 */
[----:B------:R-:W-:Y:S05]  /*04a0*/  @!P1 BRA `(.L_x_3) ;  /* 0x0000000000ec9947 */ /* 0x000fea0003800000 */
[----:B------:R-:W0:Y:S01]  /*04b0*/  LDC R19, c[0x0][0x3c4] ;  /* 0x0000f100ff137b82 */ /* 0x000e220000000800 */
[----:B------:R-:W-:Y:S01]  /*04c0*/  LOP3.LUT R18, R2, 0xfffffffc, RZ, 0xc0, !PT ;  /* 0xfffffffc02127812 */ /* 0x000fe200078ec0ff */
[----:B------:R-:W1:Y:S04]  /*04d0*/  LDCU.64 UR6, c[0x0][0x388] ;  /* 0x00007100ff0677ac */ /* 0x000e680008000a00 */
[----:B------:R-:W-:Y:S01]  /*04e0*/  IMAD.MOV.U32 R21, RZ, RZ, R18 ;  /* 0x000000ffff157224 */ /* 0x000fe200078e0012 */
[----:B------:R-:W-:Y:S01]  /*04f0*/  UMOV UR4, URZ ;  /* 0x000000ff00047c82 */ /* 0x000fe20008000000 */
[----:B------:R-:W-:Y:S01]  /*0500*/  UMOV UR5, URZ ;  /* 0x000000ff00057c82 */ /* 0x000fe20008000000 */
[----:B01----:R-:W-:-:S07]  /*0510*/  IMAD.MOV.U32 R20, RZ, RZ, R19 ;  /* 0x000000ffff147224 */ /* 0x003fce00078e0013 */
.L_x_4:
[-C--:B------:R-:W-:Y:S02]  /*0520*/  IMAD R6, R5, R2.reuse, RZ ;  /* 0x0000000205067224 */ /* 0x080fe400078e02ff */
[----:B------:R-:W-:Y:S01]  /*0530*/  IMAD.WIDE.U32 R8, R4, R2, UR4 ;  /* 0x0000000404087e25 */ /* 0x000fe2000f8e0002 */
[----:B------:R-:W-:-:S03]  /*0540*/  UIADD3 UR4, UP0, UPT, UR4, 0x4, URZ ;  /* 0x0000000404047890 */ /* 0x000fc6000ff1e0ff */
[----:B------:R-:W-:Y:S01]  /*0550*/  IMAD R7, R4, R3, R6 ;  /* 0x0000000304077224 */ /* 0x000fe200078e0206 */
[----:B------:R-:W-:Y:S01]  /*0560*/  UIADD3.X UR5, UPT, UPT, URZ, UR5, URZ, UP0, !UPT ;  /* 0x00000005ff057290 */ /* 0x000fe200087fe4ff */
[----:B------:R-:W-:Y:S02]  /*0570*/  IMAD.MOV.U32 R14, RZ, RZ, R0 ;  /* 0x000000ffff0e7224 */ /* 0x000fe400078e0000 */
[----:B------:R-:W-:Y:S02]  /*0580*/  IMAD.IADD R6, R9, 0x1, R7 ;  /* 0x0000000109067824 */ /* 0x000fe400078e0207 */
[----:B------:R-:W-:Y:S02]  /*0590*/  IMAD.MOV.U32 R15, RZ, RZ, RZ ;  /* 0x000000ffff0f7224 */ /* 0x000fe400078e00ff */
[----:B------:R-:W-:Y:S02]  /*05a0*/  IMAD R9, R6, UR8, RZ ;  /* 0x0000000806097c24 */ /* 0x000fe4000f8e02ff */
[----:B------:R-:W-:-:S04]  /*05b0*/  IMAD.WIDE.U32 R6, R8, UR8, R16 ;  /* 0x0000000808067c25 */ /* 0x000fc8000f8e0010 */
[----:B------:R-:W-:-:S04]  /*05c0*/  IMAD R9, R8, UR9, R9 ;  /* 0x0000000908097c24 */ /* 0x000fc8000f8e0209 */
[----:B------:R-:W-:Y:S01]  /*05d0*/  IMAD.IADD R10, R7, 0x1, R9 ;  /* 0x00000001070a7824 */ /* 0x000fe200078e0209 */
[C---:B------:R-:W-:Y:S01]  /*05e0*/  IADD3 R7, P1, PT, R6.reuse, UR8, RZ ;  /* 0x0000000806077c10 */ /* 0x040fe2000ff3e0ff */
[----:B------:R-:W-:-:S04]  /*05f0*/  IMAD.WIDE.U32 R8, R6, UR12, R14 ;  /* 0x0000000c06087c25 */ /* 0x000fc8000f8e000e */
[C---:B------:R-:W-:Y:S01]  /*0600*/  IMAD R11, R10.reuse, UR12, RZ ;  /* 0x0000000c0a0b7c24 */ /* 0x040fe2000f8e02ff */
[----:B------:R-:W-:-:S03]  /*0610*/  IADD3.X R10, PT, PT, R10, UR9, RZ, P1, !PT ;  /* 0x000000090a0a7c10 */ /* 0x000fc60008ffe4ff */
[----:B------:R-:W-:Y:S01]  /*0620*/  IMAD R13, R6, UR13, R11 ;  /* 0x0000000d060d7c24 */ /* 0x000fe2000f8e020b */
[----:B------:R-:W-:Y:S01]  /*0630*/  IADD3 R11, P2, PT, R7, UR8, RZ ;  /* 0x00000008070b7c10 */ /* 0x000fe2000ff5e0ff */
[----:B------:R-:W-:Y:S01]  /*0640*/  IMAD R24, R10, UR12, RZ ;  /* 0x0000000c0a187c24 */ /* 0x000fe2000f8e02ff */
[----:B------:R-:W-:Y:S01]  /*0650*/  LEA R6, P1, R8, UR6, 0x2 ;  /* 0x0000000608067c11 */ /* 0x000fe2000f8210ff */
[----:B------:R-:W-:Y:S01]  /*0660*/  IMAD.IADD R9, R9, 0x1, R13 ;  /* 0x0000000109097824 */ /* 0x000fe200078e020d */
[----:B------:R-:W-:Y:S01]  /*0670*/  IADD3.X R10, PT, PT, R10, UR9, RZ, P2, !PT ;  /* 0x000000090a0a7c10 */ /* 0x000fe200097fe4ff */
[----:B------:R-:W-:Y:S01]  /*0680*/  IMAD.WIDE.U32 R12, R7, UR12, R14 ;  /* 0x0000000c070c7c25 */ /* 0x000fe2000f8e000e */
[----:B------:R-:W-:-:S03]  /*0690*/  IADD3 R23, P2, PT, R11, UR8, RZ ;  /* 0x000000080b177c10 */ /* 0x000fc6000ff5e0ff */
[----:B------:R-:W-:Y:S01]  /*06a0*/  IMAD R25, R7, UR13, R24 ;  /* 0x0000000d07197c24 */ /* 0x000fe2000f8e0218 */
[C---:B------:R-:W-:Y:S01]  /*06b0*/  IADD3.X R24, PT, PT, R10.reuse, UR9, RZ, P2, !PT ;  /* 0x000000090a187c10 */ /* 0x040fe200097fe4ff */
[----:B------:R-:W-:Y:S01]  /*06c0*/  IMAD R26, R10, UR12, RZ ;  /* 0x0000000c0a1a7c24 */ /* 0x000fe2000f8e02ff */
[----:B------:R-:W-:Y:S01]  /*06d0*/  LEA.HI.X R7, R8, UR7, R9, 0x2, P1 ;  /* 0x0000000708077c11 */ /* 0x000fe200088f1409 */
[----:B------:R-:W-:Y:S01]  /*06e0*/  IMAD.IADD R9, R13, 0x1, R25 ;  /* 0x000000010d097824 */ /* 0x000fe200078e0219 */
[C---:B------:R-:W-:Y:S01]  /*06f0*/  LEA R8, P1, R12.reuse, UR6, 0x2 ;  /* 0x000000060c087c11 */ /* 0x040fe2000f8210ff */
[C---:B------:R-:W-:Y:S02]  /*0700*/  IMAD R13, R11.reuse, UR13, R26 ;  /* 0x0000000d0b0d7c24 */ /* 0x040fe4000f8e021a */
[----:B------:R-:W-:Y:S01]  /*0710*/  IMAD.WIDE.U32 R10, R11, UR12, R14 ;  /* 0x0000000c0b0a7c25 */ /* 0x000fe2000f8e000e */
[----:B------:R-:W-:-:S03]  /*0720*/  LEA.HI.X R9, R12, UR7, R9, 0x2, P1 ;  /* 0x000000070c097c11 */ /* 0x000fc600088f1409 */
[----:B------:R-:W-:Y:S01]  /*0730*/  IMAD R24, R24, UR12, RZ ;  /* 0x0000000c18187c24 */ /* 0x000fe2000f8e02ff */
[----:B------:R-:W-:Y:S01]  /*0740*/  LEA R12, P1, R10, UR6, 0x2 ;  /* 0x000000060a0c7c11 */ /* 0x000fe2000f8210ff */
[----:B------:R-:W-:Y:S02]  /*0750*/  IMAD.IADD R13, R11, 0x1, R13 ;  /* 0x000000010b0d7824 */ /* 0x000fe400078e020d */
[----:B------:R-:W-:-:S03]  /*0760*/  IMAD.WIDE.U32 R14, R23, UR12, R14 ;  /* 0x0000000c170e7c25 */ /* 0x000fc6000f8e000e */
[----:B------:R-:W-:Y:S01]  /*0770*/  LEA.HI.X R13, R10, UR7, R13, 0x2, P1 ;  /* 0x000000070a0d7c11 */ /* 0x000fe200088f140d */
[----:B------:R-:W-:Y:S01]  /*0780*/  IMAD R11, R23, UR13, R24 ;  /* 0x0000000d170b7c24 */ /* 0x000fe2000f8e0218 */
[----:B------:R-:W-:Y:S01]  /*0790*/  LEA R10, P1, R14, UR6, 0x2 ;  /* 0x000000060e0a7c11 */ /* 0x000fe2000f8210ff */
[----:B------:R-:W-:Y:S02]  /*07a0*/  IMAD.MOV.U32 R23, RZ, RZ, 0x800000 ;  /* 0x00800000ff177424 */ /* 0x000fe400078e00ff */
[----:B------:R-:W-:-:S03]  /*07b0*/  IMAD.IADD R11, R15, 0x1, R11 ;  /* 0x000000010f0b7824 */ /* 0x000fc600078e020b */
[----:B------:R0:W-:Y:S02]  /*07c0*/  STG.E desc[UR16][R6.64], R23 ;  /* 0x0000001706007986 */ /* 0x0001e4000c101910 */
[----:B------:R-:W-:Y:S02]  /*07d0*/  LEA.HI.X R11, R14, UR7, R11, 0x2, P1 ;  /* 0x000000070e0b7c11 */ /* 0x000fe400088f140b */
[----:B------:R-:W-:Y:S01]  /*07e0*/  IADD3 R21, P1, PT, R21, -0x4, RZ ;  /* 0xfffffffc15157810 */ /* 0x000fe20007f3e0ff */
[----:B------:R0:W-:Y:S03]  /*07f0*/  STG.E desc[UR16][R8.64], R23 ;  /* 0x0000001708007986 */ /* 0x0001e6000c101910 */
[----:B------:R-:W-:Y:S01]  /*0800*/  IADD3.X R20, PT, PT, R20, -0x1, RZ, P1, !PT ;  /* 0xffffffff14147810 */ /* 0x000fe20000ffe4ff */
[----:B------:R0:W-:Y:S01]  /*0810*/  STG.E desc[UR16][R12.64], R23 ;  /* 0x000000170c007986 */ /* 0x0001e2000c101910 */
[----:B------:R-:W-:-:S03]  /*0820*/  ISETP.NE.U32.AND P1, PT, R21, RZ, PT ;  /* 0x000000ff1500720c */ /* 0x000fc60003f25070 */
[----:B------:R0:W-:Y:S01]  /*0830*/  STG.E desc[UR16][R10.64], R23 ;  /* 0x000000170a007986 */ /* 0x0001e2000c101910 */
[----:B------:R-:W-:-:S13]  /*0840*/  ISETP.NE.AND.EX P1, PT, R20, RZ, PT, P1 ;  /* 0x000000ff1400720c */ /* 0x000fda0003f25310 */
[----:B0-----:R-:W-:Y:S05]  /*0850*/  @P1 BRA `(.L_x_4) ;  /* 0xfffffffc00301947 */ /* 0x001fea000383ffff */
.L_x_3:
[----:B------:R-:W-:Y:S05]  /*0860*/  @!P0 EXIT ;  /* 0x000000000000894d */ /* 0x000fea0003800000 */
[----:B------:R-:W-:Y:S02]  /*0870*/  ISETP.NE.U32.AND P0, PT, R22, 0x1, PT ;  /* 0x000000011600780c */ /* 0x000fe40003f05070 */
[----:B------:R-:W-:Y:S02]  /*0880*/  LOP3.LUT R6, R2, 0x1, RZ, 0xc0, !PT ;  /* 0x0000000102067812 */ /* 0x000fe400078ec0ff */
[----:B------:R-:W-:Y:S02]  /*0890*/  ISETP.NE.AND.EX P0, PT, RZ, RZ, PT, P0 ;  /* 0x000000ffff00720c */ /* 0x000fe40003f05300 */
[----:B------:R-:W-:-:S04]  /*08a0*/  ISETP.NE.U32.AND P1, PT, R6, 0x1, PT ;  /* 0x000000010600780c */ /* 0x000fc80003f25070 */
[----:B------:R-:W-:-:S07]  /*08b0*/  ISETP.NE.U32.AND.EX P1, PT, RZ, RZ, PT, P1 ;  /* 0x000000ffff00720c */ /* 0x000fce0003f25110 */
[----:B------:R-:W-:Y:S06]  /*08c0*/  @!P0 BRA `(.L_x_5) ;  /* 0x0000000000788947 */ /* 0x000fec0003800000 */
[-C--:B------:R-:W-:Y:S01]  /*08d0*/  IMAD R8, R5, R2.reuse, RZ ;  /* 0x0000000205087224 */ /* 0x080fe200078e02ff */
[----:B------:R-:W0:Y:S01]  /*08e0*/  LDCU.64 UR4, c[0x0][0x388] ;  /* 0x00007100ff0477ac */ /* 0x000e220008000a00 */
[----:B------:R-:W-:-:S04]  /*08f0*/  IMAD.WIDE.U32 R6, R4, R2, R18 ;  /* 0x0000000204067225 */ /* 0x000fc800078e0012 */
[----:B------:R-:W-:Y:S02]  /*0900*/  IMAD R9, R4, R3, R8 ;  /* 0x0000000304097224 */ /* 0x000fe400078e0208 */
[----:B------:R-:W-:Y:S02]  /*0910*/  IMAD.MOV.U32 R10, RZ, RZ, R0 ;  /* 0x000000ffff0a7224 */ /* 0x000fe400078e0000 */
[----:B------:R-:W-:Y:S02]  /*0920*/  IMAD.IADD R7, R9, 0x1, R7 ;  /* 0x0000000109077824 */ /* 0x000fe400078e0207 */
[----:B------:R-:W-:-:S04]  /*0930*/  IMAD.WIDE.U32 R8, R6, UR8, R16 ;  /* 0x0000000806087c25 */ /* 0x000fc8000f8e0010 */
[----:B------:R-:W-:Y:S01]  /*0940*/  IMAD R7, R7, UR8, RZ ;  /* 0x0000000807077c24 */ /* 0x000fe2000f8e02ff */
[----:B------:R-:W-:Y:S01]  /*0950*/  IADD3 R13, P0, PT, R8, UR8, RZ ;  /* 0x00000008080d7c10 */ /* 0x000fe2000ff1e0ff */
[----:B------:R-:W-:Y:S02]  /*0960*/  IMAD.MOV.U32 R11, RZ, RZ, RZ ;  /* 0x000000ffff0b7224 */ /* 0x000fe400078e00ff */
[----:B------:R-:W-:-:S04]  /*0970*/  IMAD R7, R6, UR9, R7 ;  /* 0x0000000906077c24 */ /* 0x000fc8000f8e0207 */
[----:B------:R-:W-:-:S04]  /*0980*/  IMAD.IADD R7, R9, 0x1, R7 ;  /* 0x0000000109077824 */ /* 0x000fc800078e0207 */
[C---:B------:R-:W-:Y:S01]  /*0990*/  IMAD R9, R7.reuse, UR12, RZ ;  /* 0x0000000c07097c24 */ /* 0x040fe2000f8e02ff */
[----:B------:R-:W-:-:S03]  /*09a0*/  IADD3.X R6, PT, PT, R7, UR9, RZ, P0, !PT ;  /* 0x0000000907067c10 */ /* 0x000fc600087fe4ff */
[----:B------:R-:W-:Y:S02]  /*09b0*/  IMAD R15, R8, UR13, R9 ;  /* 0x0000000d080f7c24 */ /* 0x000fe4000f8e0209 */
[----:B------:R-:W-:Y:S02]  /*09c0*/  IMAD R12, R6, UR12, RZ ;  /* 0x0000000c060c7c24 */ /* 0x000fe4000f8e02ff */
[----:B------:R-:W-:-:S04]  /*09d0*/  IMAD.WIDE.U32 R6, R8, UR12, R10 ;  /* 0x0000000c08067c25 */ /* 0x000fc8000f8e000a */
[----:B------:R-:W-:Y:S01]  /*09e0*/  IMAD.WIDE.U32 R8, R13, UR12, R10 ;  /* 0x0000000c0d087c25 */ /* 0x000fe2000f8e000a */
[----:B0-----:R-:W-:-:S03]  /*09f0*/  LEA R10, P0, R6, UR4, 0x2 ;  /* 0x00000004060a7c11 */ /* 0x001fc6000f8010ff */
[----:B------:R-:W-:Y:S01]  /*0a00*/  IMAD R13, R13, UR13, R12 ;  /* 0x0000000d0d0d7c24 */ /* 0x000fe2000f8e020c */
[----:B------:R-:W-:Y:S01]  /*0a10*/  LEA R12, P2, R8, UR4, 0x2 ;  /* 0x00000004080c7c11 */ /* 0x000fe2000f8410ff */
[----:B------:R-:W-:Y:S02]  /*0a20*/  IMAD.IADD R11, R7, 0x1, R15 ;  /* 0x00000001070b7824 */ /* 0x000fe400078e020f */
[----:B------:R-:W-:Y:S02]  /*0a30*/  IMAD.IADD R7, R9, 0x1, R13 ;  /* 0x0000000109077824 */ /* 0x000fe400078e020d */
[----:B------:R-:W-:Y:S01]  /*0a40*/  IMAD.MOV.U32 R9, RZ, RZ, 0x800000 ;  /* 0x00800000ff097424 */ /* 0x000fe200078e00ff */
[----:B------:R-:W-:Y:S02]  /*0a50*/  LEA.HI.X R11, R6, UR5, R11, 0x2, P0 ;  /* 0x00000005060b7c11 */ /* 0x000fe400080f140b */
[----:B------:R-:W-:Y:S02]  /*0a60*/  LEA.HI.X R13, R8, UR5, R7, 0x2, P2 ;  /* 0x00000005080d7c11 */ /* 0x000fe400090f1407 */
[----:B------:R-:W-:Y:S01]  /*0a70*/  IADD3 R18, P0, PT, R18, 0x2, RZ ;  /* 0x0000000212127810 */ /* 0x000fe20007f1e0ff */
[----:B------:R0:W-:Y:S04]  /*0a80*/  STG.E desc[UR16][R10.64], R9 ;  /* 0x000000090a007986 */ /* 0x0001e8000c101910 */
[----:B------:R0:W-:Y:S01]  /*0a90*/  STG.E desc[UR16][R12.64], R9 ;  /* 0x000000090c007986 */ /* 0x0001e2000c101910 */
[----:B------:R-:W-:-:S07]  /*0aa0*/  IMAD.X R19, RZ, RZ, R19, P0 ;  /* 0x000000ffff137224 */ /* 0x000fce00000e0613 */
.L_x_5:
[----:B------:R-:W-:Y:S05]  /*0ab0*/  @P1 EXIT ;  /* 0x000000000000194d */ /* 0x000fea0003800000 */
[-C--:B------:R-:W-:Y:S01]  /*0ac0*/  IMAD R5, R5, R2.reuse, RZ ;  /* 0x0000000205057224 */ /* 0x080fe200078e02ff */
[----:B------:R-:W1:Y:S01]  /*0ad0*/  LDCU.64 UR4, c[0x0][0x388] ;  /* 0x00007100ff0477ac */ /* 0x000e620008000a00 */
[----:B------:R-:W-:-:S04]  /*0ae0*/  IMAD.WIDE.U32 R6, R4, R2, R18 ;  /* 0x0000000204067225 */ /* 0x000fc800078e0012 */
[----:B------:R-:W-:Y:S02]  /*0af0*/  IMAD R5, R4, R3, R5 ;  /* 0x0000000304057224 */ /* 0x000fe400078e0205 */
[----:B------:R-:W-:Y:S02]  /*0b00*/  IMAD.MOV.U32 R4, RZ, RZ, R0 ;  /* 0x000000ffff047224 */ /* 0x000fe400078e0000 */
[----:B------:R-:W-:-:S04]  /*0b10*/  IMAD.IADD R2, R5, 0x1, R7 ;  /* 0x0000000105027824 */ /* 0x000fc800078e0207 */
[----:B------:R-:W-:Y:S02]  /*0b20*/  IMAD R5, R2, UR8, RZ ;  /* 0x0000000802057c24 */ /* 0x000fe4000f8e02ff */
[----:B------:R-:W-:-:S04]  /*0b30*/  IMAD.WIDE.U32 R2, R6, UR8, R16 ;  /* 0x0000000806027c25 */ /* 0x000fc8000f8e0010 */
[----:B------:R-:W-:-:S04]  /*0b40*/  IMAD R5, R6, UR9, R5 ;  /* 0x0000000906057c24 */ /* 0x000fc8000f8e0205 */
[----:B------:R-:W-:Y:S02]  /*0b50*/  IMAD.IADD R3, R3, 0x1, R5 ;  /* 0x0000000103037824 */ /* 0x000fe400078e0205 */
[----:B------:R-:W-:Y:S02]  /*0b60*/  IMAD.MOV.U32 R5, RZ, RZ, RZ ;  /* 0x000000ffff057224 */ /* 0x000fe400078e00ff */
[----:B------:R-:W-:Y:S02]  /*0b70*/  IMAD R3, R3, UR12, RZ ;  /* 0x0000000c03037c24 */ /* 0x000fe4000f8e02ff */
[----:B------:R-:W-:-:S04]  /*0b80*/  IMAD.WIDE.U32 R4, R2, UR12, R4 ;  /* 0x0000000c02047c25 */ /* 0x000fc8000f8e0004 */
[----:B------:R-:W-:Y:S01]  /*0b90*/  IMAD R3, R2, UR13, R3 ;  /* 0x0000000d02037c24 */ /* 0x000fe2000f8e0203 */
[----:B-1----:R-:W-:-:S03]  /*0ba0*/  LEA R2, P0, R4, UR4, 0x2 ;  /* 0x0000000404027c11 */ /* 0x002fc6000f8010ff */
[----:B------:R-:W-:Y:S02]  /*0bb0*/  IMAD.IADD R3, R5, 0x1, R3 ;  /* 0x0000000105037824 */ /* 0x000fe400078e0203 */
[----:B------:R-:W-:-:S03]  /*0bc0*/  IMAD.MOV.U32 R5, RZ, RZ, 0x800000 ;  /* 0x00800000ff057424 */ /* 0x000fc600078e00ff */
[----:B------:R-:W-:-:S05]  /*0bd0*/  LEA.HI.X R3, R4, UR5, R3, 0x2, P0 ;  /* 0x0000000504037c11 */ /* 0x000fca00080f1403 */
[----:B------:R-:W-:Y:S01]  /*0be0*/  STG.E desc[UR16][R2.64], R5 ;  /* 0x0000000502007986 */ /* 0x000fe2000c101910 */
[----:B------:R-:W-:Y:S05]  /*0bf0*/  EXIT ;  /* 0x000000000000794d */ /* 0x000fea0003800000 */
.L_x_2:
[----:B------:R-:W-:Y:S01]  /*0c00*/  ULOP3.LUT UR11, UR4, 0xfffffff8, URZ, 0xc0, !UPT ;  /* 0xfffffff8040b7892 */ /* 0x000fe2000f8ec0ff */
[----:B------:R-:W-:Y:S01]  /*0c10*/  UMOV UR8, URZ ;  /* 0x000000ff00087c82 */ /* 0x000fe20008000000 */
[----:B------:R-:W-:-:S10]  /*0c20*/  UMOV UR9, URZ ;  /* 0x000000ff00097c82 */ /* 0x000fd40008000000 */
.L_x_13:
[----:B------:R-:W-:Y:S01]  /*0c30*/  IMAD.MOV.U32 R15, RZ, RZ, 0x800000 ;  /* 0x00800000ff0f7424 */ /* 0x000fe200078e00ff */
[----:B------:R-:W-:Y:S01]  /*0c40*/  UMOV UR6, URZ ;  /* 0x000000ff00067c82 */ /* 0x000fe20008000000 */
[----:B------:R-:W-:-:S05]  /*0c50*/  UMOV UR7, URZ ;  /* 0x000000ff00077c82 */ /* 0x000fca0008000000 */
.L_x_12:
[----:B------:R-:W0:Y:S01]  /*0c60*/  LDC.64 R8, c[0x0][0x398] ;  /* 0x0000e600ff087b82 */ /* 0x000e220000000a00 */
[----:B------:R-:W1:Y:S01]  /*0c70*/  LDCU.64 UR4, c[0x0][0x3a0] ;  /* 0x00007400ff0477ac */ /* 0x000e620008000a00 */
[----:B------:R-:W-:Y:S01]  /*0c80*/  BSSY.RECONVERGENT B0, `(.L_x_6) ;  /* 0x000010a000007945 */ /* 0x000fe20003800200 */
[----:B------:R-:W2:Y:S05]  /*0c90*/  LDCU.64 UR20, c[0x0][0x3c8] ;  /* 0x00007900ff1477ac */ /* 0x000eaa0008000a00 */
[----:B------:R-:W3:Y:S01]  /*0ca0*/  LDC.64 R10, c[0x0][0x390] ;  /* 0x0000e400ff0a7b82 */ /* 0x000ee20000000a00 */
[----:B-1----:R-:W-:Y:S02]  /*0cb0*/  IMAD.U32 R14, RZ, RZ, UR4 ;  /* 0x00000004ff0e7e24 */ /* 0x002fe4000f8e00ff */
[----:B------:R-:W-:-:S02]  /*0cc0*/  IMAD.U32 R13, RZ, RZ, UR5 ;  /* 0x00000005ff0d7e24 */ /* 0x000fc4000f8e00ff */
[----:B0-----:R-:W-:-:S04]  /*0cd0*/  IMAD R2, R17, R8, RZ ;  /* 0x0000000811027224 */ /* 0x001fc800078e02ff */
[C---:B------:R-:W-:Y:S02]  /*0ce0*/  IMAD R9, R16.reuse, R9, R2 ;  /* 0x0000000910097224 */ /* 0x040fe400078e0202 */
[----:B------:R-:W-:Y:S01]  /*0cf0*/  IMAD.WIDE.U32 R2, R16, R8, UR6 ;  /* 0x0000000610027e25 */ /* 0x000fe2000f8e0008 */
[----:B------:R-:W-:-:S03]  /*0d00*/  UIADD3 UR6, UP0, UPT, UR6, 0x1, URZ ;  /* 0x0000000106067890 */ /* 0x000fc6000ff1e0ff */
[----:B------:R-:W-:Y:S01]  /*0d10*/  IMAD.IADD R18, R3, 0x1, R9 ;  /* 0x0000000103127824 */ /* 0x000fe200078e0209 */
[-C--:B------:R-:W-:Y:S01]  /*0d20*/  IADD3 R8, P1, PT, R2, -R14.reuse, RZ ;  /* 0x8000000e02087210 */ /* 0x080fe20007f3e0ff */
[----:B------:R-:W-:Y:S01]  /*0d30*/  UIADD3.X UR7, UPT, UPT, URZ, UR7, URZ, UP0, !UPT ;  /* 0x00000007ff077290 */ /* 0x000fe200087fe4ff */
[----:B---3--:R-:W-:Y:S02]  /*0d40*/  ISETP.NE.U32.AND P2, PT, R10, UR6, PT ;  /* 0x000000060a007c0c */ /* 0x008fe4000bf45070 */
[----:B--2---:R-:W-:Y:S01]  /*0d50*/  ISETP.GE.U32.AND P0, PT, R8, UR20, PT ;  /* 0x0000001408007c0c */ /* 0x004fe2000bf06070 */
[----:B------:R-:W-:Y:S01]  /*0d60*/  IMAD.X R9, R18, 0x1, ~R13, P1 ;  /* 0x0000000112097824 */ /* 0x000fe200008e0e0d */
[----:B------:R-:W-:Y:S02]  /*0d70*/  ISETP.LT.U32.AND P1, PT, R2, R14, PT ;  /* 0x0000000e0200720c */ /* 0x000fe40003f21070 */
[----:B------:R-:W-:Y:S02]  /*0d80*/  ISETP.NE.AND.EX P2, PT, R11, UR7, PT, P2 ;  /* 0x000000070b007c0c */ /* 0x000fe4000bf45320 */
[----:B------:R-:W-:-:S04]  /*0d90*/  ISETP.GE.U32.AND.EX P0, PT, R9, UR21, PT, P0 ;  /* 0x0000001509007c0c */ /* 0x000fc8000bf06100 */
[----:B------:R-:W-:Y:S02]  /*0da0*/  ISETP.LT.U32.OR.EX P0, PT, R18, R13, P0, P1 ;  /* 0x0000000d1200720c */ /* 0x000fe40000701510 */
[----:B------:R-:W-:-:S11]  /*0db0*/  P2R R18, PR, RZ, 0x4 ;  /* 0x00000004ff127803 */ /* 0x000fd60000000000 */
[----:B------:R-:W-:Y:S05]  /*0dc0*/  @P0 BRA `(.L_x_7) ;  /* 0x0000000c00d40947 */ /* 0x000fea0003800000 */
[----:B------:R-:W0:Y:S01]  /*0dd0*/  LDC.64 R20, c[0x0][0x3c0] ;  /* 0x0000f000ff147b82 */ /* 0x000e220000000a00 */
[----:B------:R-:W1:Y:S01]  /*0de0*/  LDCU.64 UR12, c[0x0][0x3d0] ;  /* 0x00007a00ff0c77ac */ /* 0x000e620008000a00 */
[----:B------:R-:W-:Y:S01]  /*0df0*/  ISETP.GE.U32.AND P0, PT, R10, 0x8, PT ;  /* 0x000000080a00780c */ /* 0x000fe20003f06070 */
[----:B------:R-:W-:-:S03]  /*0e00*/  UMOV UR4, URZ ;  /* 0x000000ff00047c82 */ /* 0x000fc60008000000 */
[----:B------:R-:W-:Y:S01]  /*0e10*/  ISETP.GE.U32.AND.EX P0, PT, R11, RZ, PT, P0 ;  /* 0x000000ff0b00720c */ /* 0x000fe20003f06100 */
[----:B------:R-:W-:Y:S01]  /*0e20*/  UMOV UR5, URZ ;  /* 0x000000ff00057c82 */ /* 0x000fe20008000000 */
[-C--:B0-----:R-:W-:Y:S02]  /*0e30*/  IMAD R19, R5, R20.reuse, RZ ;  /* 0x0000001405137224 */ /* 0x081fe400078e02ff */
[----:B------:R-:W-:-:S04]  /*0e40*/  IMAD.WIDE.U32 R2, R4, R20, UR8 ;  /* 0x0000000804027e25 */ /* 0x000fc8000f8e0014 */
[----:B------:R-:W-:Y:S02]  /*0e50*/  IMAD R19, R4, R21, R19 ;  /* 0x0000001504137224 */ /* 0x000fe400078e0213 */
[----:B------:R-:W-:-:S04]  /*0e60*/  IMAD.WIDE.U32 R8, R2, UR20, R8 ;  /* 0x0000001402087c25 */ /* 0x000fc8000f8e0008 */
[----:B------:R-:W-:-:S04]  /*0e70*/  IMAD.IADD R3, R19, 0x1, R3 ;  /* 0x0000000113037824 */ /* 0x000fc800078e0203 */
[----:B------:R-:W-:-:S04]  /*0e80*/  IMAD R3, R3, UR20, RZ ;  /* 0x0000001403037c24 */ /* 0x000fc8000f8e02ff */
[----:B------:R-:W-:Y:S01]  /*0e90*/  IMAD R3, R2, UR21, R3 ;  /* 0x0000001502037c24 */ /* 0x000fe2000f8e0203 */
[----:B------:R-:W-:-:S03]  /*0ea0*/  IADD3 R2, P1, PT, RZ, -R14, RZ ;  /* 0x8000000eff027210 */ /* 0x000fc60007f3e0ff */
[----:B------:R-:W-:Y:S02]  /*0eb0*/  IMAD.IADD R9, R9, 0x1, R3 ;  /* 0x0000000109097824 */ /* 0x000fe400078e0203 */
[----:B------:R-:W-:Y:S02]  /*0ec0*/  IMAD.X R3, RZ, RZ, ~R13, P1 ;  /* 0x000000ffff037224 */ /* 0x000fe400008e0e0d */
[----:B-1----:R-:W-:Y:S02]  /*0ed0*/  IMAD R9, R9, UR12, RZ ;  /* 0x0000000c09097c24 */ /* 0x002fe4000f8e02ff */
[----:B------:R-:W-:-:S04]  /*0ee0*/  IMAD.WIDE.U32 R2, R8, UR12, R2 ;  /* 0x0000000c08027c25 */ /* 0x000fc8000f8e0002 */
[----:B------:R-:W-:-:S04]  /*0ef0*/  IMAD R9, R8, UR13, R9 ;  /* 0x0000000d08097c24 */ /* 0x000fc8000f8e0209 */
[----:B------:R-:W-:Y:S01]  /*0f00*/  IMAD.IADD R19, R3, 0x1, R9 ;  /* 0x0000000103137824 */ /* 0x000fe200078e0209 */
[----:B------:R-:W-:Y:S06]  /*0f10*/  @!P0 BRA `(.L_x_8) ;  /* 0x0000000400b08947 */ /* 0x000fec0003800000 */
[----:B------:R-:W-:Y:S01]  /*0f20*/  IMAD.MOV.U32 R11, RZ, RZ, R6 ;  /* 0x000000ffff0b7224 */ /* 0x000fe200078e0006 */
[----:B------:R-:W0:Y:S01]  /*0f30*/  LDCU UR14, c[0x0][0x394] ;  /* 0x00007280ff0e77ac */ /* 0x000e220008000800 */
[----:B------:R-:W-:Y:S01]  /*0f40*/  IMAD.MOV.U32 R10, RZ, RZ, R12 ;  /* 0x000000ffff0a7224 */ /* 0x000fe200078e000c */
[----:B------:R-:W1:Y:S01]  /*0f50*/  LDCU.64 UR18, c[0x0][0x380] ;  /* 0x00007000ff1277ac */ /* 0x000e620008000a00 */
[----:B------:R-:W2:Y:S01]  /*0f60*/  LDCU.64 UR22, c[0x0][0x3a0] ;  /* 0x00007400ff1677ac */ /* 0x000ea20008000a00 */
[----:B------:R-:W3:Y:S01]  /*0f70*/  LDCU.64 UR12, c[0x0][0x3d0] ;  /* 0x00007a00ff0c77ac */ /* 0x000ee20008000a00 */
[----:B------:R-:W-:Y:S01]  /*0f80*/  UMOV UR4, URZ ;  /* 0x000000ff00047c82 */ /* 0x000fe20008000000 */
[----:B------:R-:W-:Y:S01]  /*0f90*/  UMOV UR5, URZ ;  /* 0x000000ff00057c82 */ /* 0x000fe20008000000 */
[----:B------:R-:W-:-:S05]  /*0fa0*/  UMOV UR10, UR11 ;  /* 0x0000000b000a7c82 */ /* 0x000fca0008000000 */
.L_x_9:
[----:B--2---:R-:W-:Y:S01]  /*0fb0*/  IMAD.U32 R14, RZ, RZ, UR22 ;  /* 0x00000016ff0e7e24 */ /* 0x004fe2000f8e00ff */
[----:B------:R-:W-:Y:S01]  /*0fc0*/  IADD3 R22, P2, P3, R2, UR4, R6 ;  /* 0x0000000402167c10 */ /* 0x000fe2000fb5e006 */
[----:B------:R-:W-:Y:S01]  /*0fd0*/  IMAD.U32 R13, RZ, RZ, UR23 ;  /* 0x00000017ff0d7e24 */ /* 0x000fe2000f8e00ff */
[C---:B------:R-:W-:Y:S02]  /*0fe0*/  IADD3 R9, P0, PT, R11.reuse, 0x1, RZ ;  /* 0x000000010b097810 */ /* 0x040fe40007f1e0ff */
[----:B------:R-:W-:Y:S02]  /*0ff0*/  IADD3 R21, P1, PT, R11, -R14, RZ ;  /* 0x8000000e0b157210 */ /* 0x000fe40007f3e0ff */
[----:B------:R-:W-:Y:S02]  /*1000*/  IADD3.X R23, PT, PT, R19, UR5, R12, P2, P3 ;  /* 0x0000000513177c10 */ /* 0x000fe400097e640c */
[----:B------:R-:W-:Y:S01]  /*1010*/  IADD3 R24, P3, PT, R21, 0x1, RZ ;  /* 0x0000000115187810 */ /* 0x000fe20007f7e0ff */
[----:B------:R-:W-:Y:S01]  /*1020*/  IMAD.X R20, R10, 0x1, ~R13, P1 ;  /* 0x000000010a147824 */ /* 0x000fe200008e0e0d */
[----:B-1----:R-:W-:-:S02]  /*1030*/  LEA R8, P1, R22, UR18, 0x2 ;  /* 0x0000001216087c11 */ /* 0x002fc4000f8210ff */
[----:B---3--:R-:W-:Y:S01]  /*1040*/  ISETP.GE.U32.AND P4, PT, R24, UR12, PT ;  /* 0x0000000c18007c0c */ /* 0x008fe2000bf86070 */
[----:B------:R-:W-:Y:S01]  /*1050*/  IMAD.X R24, RZ, RZ, R20, P3 ;  /* 0x000000ffff187224 */ /* 0x000fe200018e0614 */
[----:B------:R-:W-:Y:S02]  /*1060*/  ISETP.LT.U32.AND P2, PT, R9, R14, PT ;  /* 0x0000000e0900720c */ /* 0x000fe40003f41070 */
[----:B------:R-:W-:Y:S01]  /*1070*/  LEA.HI.X R9, R22, UR19, R23, 0x2, P1 ;  /* 0x0000001316097c11 */ /* 0x000fe200088f1417 */
[----:B------:R-:W-:Y:S01]  /*1080*/  IMAD.X R22, RZ, RZ, R10, P0 ;  /* 0x000000ffff167224 */ /* 0x000fe200000e060a */
[----:B------:R-:W-:Y:S02]  /*1090*/  ISETP.GE.U32.AND.EX P4, PT, R24, UR13, PT, P4 ;  /* 0x0000000d18007c0c */ /* 0x000fe4000bf86140 */
[----:B------:R-:W-:Y:S02]  /*10a0*/  IADD3 R23, P1, PT, R11, 0x2, RZ ;  /* 0x000000020b177810 */ /* 0x000fe40007f3e0ff */
[----:B------:R-:W-:-:S02]  /*10b0*/  IADD3 R24, P0, PT, R21, 0x2, RZ ;  /* 0x0000000215187810 */ /* 0x000fc40007f1e0ff */
[----:B------:R-:W-:Y:S02]  /*10c0*/  ISETP.LT.U32.AND P5, PT, R23, R14, PT ;  /* 0x0000000e1700720c */ /* 0x000fe40003fa1070 */
[----:B------:R-:W-:Y:S01]  /*10d0*/  IADD3 R23, P3, PT, R21, 0x3, RZ ;  /* 0x0000000315177810 */ /* 0x000fe20007f7e0ff */
[----:B------:R-:W-:Y:S01]  /*10e0*/  IMAD.X R26, RZ, RZ, R20, P0 ;  /* 0x000000ffff1a7224 */ /* 0x000fe200000e0614 */
[----:B------:R-:W-:Y:S01]  /*10f0*/  ISETP.LT.U32.OR.EX P4, PT, R22, R13, P4, P2 ;  /* 0x0000000d1600720c */ /* 0x000fe20002781520 */
[----:B------:R-:W-:Y:S01]  /*1100*/  IMAD.X R22, RZ, RZ, R10, P1 ;  /* 0x000000ffff167224 */ /* 0x000fe200008e060a */
[----:B------:R-:W-:Y:S01]  /*1110*/  ISETP.GE.U32.AND P2, PT, R24, UR12, PT ;  /* 0x0000000c18007c0c */ /* 0x000fe2000bf46070 */
[----:B------:R-:W-:Y:S01]  /*1120*/  IMAD.X R25, RZ, RZ, R20, P3 ;  /* 0x000000ffff197224 */ /* 0x000fe200018e0614 */
[----:B------:R-:W-:Y:S02]  /*1130*/  ISETP.GE.U32.AND P0, PT, R23, UR12, PT ;  /* 0x0000000c17007c0c */ /* 0x000fe4000bf06070 */
[----:B------:R-:W-:-:S02]  /*1140*/  IADD3 R23, P1, PT, R11, 0x3, RZ ;  /* 0x000000030b177810 */ /* 0x000fc40007f3e0ff */
[----:B------:R-:W-:Y:S02]  /*1150*/  ISETP.GE.U32.AND.EX P2, PT, R26, UR13, PT, P2 ;  /* 0x0000000d1a007c0c */ /* 0x000fe4000bf46120 */
[----:B------:R-:W-:Y:S02]  /*1160*/  P2R R24, PR, RZ, 0x10 ;  /* 0x00000010ff187803 */ /* 0x000fe40000000000 */
[----:B------:R-:W-:Y:S01]  /*1170*/  ISETP.LT.U32.OR.EX P5, PT, R22, R13, P2, P5 ;  /* 0x0000000d1600720c */ /* 0x000fe200017a1550 */
[----:B------:R-:W-:Y:S01]  /*1180*/  IMAD.X R22, RZ, RZ, R10, P1 ;  /* 0x000000ffff167224 */ /* 0x000fe200008e060a */
[----:B------:R-:W-:Y:S02]  /*1190*/  ISETP.LT.U32.AND P4, PT, R23, R14, PT ;  /* 0x0000000e1700720c */ /* 0x000fe40003f81070 */
[----:B------:R-:W-:Y:S02]  /*11a0*/  ISETP.GE.U32.AND.EX P0, PT, R25, UR13, PT, P0 ;  /* 0x0000000d19007c0c */ /* 0x000fe4000bf06100 */
[----:B------:R-:W-:-:S02]  /*11b0*/  IADD3 R23, P2, PT, R21, 0x4, RZ ;  /* 0x0000000415177810 */ /* 0x000fc40007f5e0ff */
[----:B------:R-:W-:Y:S02]  /*11c0*/  ISETP.LT.U32.OR.EX P4, PT, R22, R13, P0, P4 ;  /* 0x0000000d1600720c */ /* 0x000fe40000781540 */
[----:B------:R-:W-:Y:S01]  /*11d0*/  ISETP.GE.U32.AND P1, PT, R23, UR12, PT ;  /* 0x0000000c17007c0c */ /* 0x000fe2000bf26070 */
[----:B------:R-:W-:Y:S01]  /*11e0*/  IMAD.X R22, RZ, RZ, R20, P2 ;  /* 0x000000ffff167224 */ /* 0x000fe200010e0614 */
[C---:B------:R-:W-:Y:S02]  /*11f0*/  IADD3 R23, P0, PT, R11.reuse, 0x4, RZ ;  /* 0x000000040b177810 */ /* 0x040fe40007f1e0ff */
[-C--:B------:R-:W-:Y:S02]  /*1200*/  ISETP.LT.U32.AND P6, PT, R11, R14.reuse, PT ;  /* 0x0000000e0b00720c */ /* 0x080fe40003fc1070 */
[----:B------:R-:W-:Y:S01]  /*1210*/  ISETP.GE.U32.AND.EX P1, PT, R22, UR13, PT, P1 ;  /* 0x0000000d16007c0c */ /* 0x000fe2000bf26110 */
[----:B------:R-:W-:Y:S01]  /*1220*/  IMAD.X R22, RZ, RZ, R10, P0 ;  /* 0x000000ffff167224 */ /* 0x000fe200000e060a */
[----:B------:R-:W-:-:S02]  /*1230*/  ISETP.LT.U32.AND P3, PT, R23, R14, PT ;  /* 0x0000000e1700720c */ /* 0x000fc40003f61070 */
[----:B------:R-:W-:Y:S02]  /*1240*/  IADD3 R26, P0, PT, R21, 0x5, RZ ;  /* 0x00000005151a7810 */ /* 0x000fe40007f1e0ff */
[----:B------:R-:W-:Y:S02]  /*1250*/  ISETP.LT.U32.OR.EX P3, PT, R22, R13, P1, P3 ;  /* 0x0000000d1600720c */ /* 0x000fe40000f61530 */
[----:B------:R-:W-:Y:S01]  /*1260*/  IADD3 R23, P1, PT, R11, 0x5, RZ ;  /* 0x000000050b177810 */ /* 0x000fe20007f3e0ff */
[----:B------:R-:W-:Y:S01]  /*1270*/  IMAD.X R27, RZ, RZ, R20, P0 ;  /* 0x000000ffff1b7224 */ /* 0x000fe200000e0614 */
[----:B------:R-:W-:Y:S02]  /*1280*/  ISETP.GE.U32.AND P0, PT, R26, UR12, PT ;  /* 0x0000000c1a007c0c */ /* 0x000fe4000bf06070 */
[----:B------:R-:W-:Y:S01]  /*1290*/  ISETP.LT.U32.AND P2, PT, R23, R14, PT ;  /* 0x0000000e1700720c */ /* 0x000fe20003f41070 */
[----:B------:R-:W-:Y:S01]  /*12a0*/  IMAD.X R22, RZ, RZ, R10, P1 ;  /* 0x000000ffff167224 */ /* 0x000fe200008e060a */
[----:B------:R-:W-:-:S02]  /*12b0*/  ISETP.GE.U32.AND.EX P0, PT, R27, UR13, PT, P0 ;  /* 0x0000000d1b007c0c */ /* 0x000fc4000bf06100 */
[----:B------:R-:W-:Y:S02]  /*12c0*/  P2R R25, PR, RZ, 0x20 ;  /* 0x00000020ff197803 */ /* 0x000fe40000000000 */
[----:B------:R-:W-:Y:S02]  /*12d0*/  ISETP.LT.U32.OR.EX P2, PT, R22, R13, P0, P2 ;  /* 0x0000000d1600720c */ /* 0x000fe40000741520 */
[----:B------:R-:W-:-:S05]  /*12e0*/  IADD3 R26, P0, PT, R21, 0x6, RZ ;  /* 0x00000006151a7810 */ /* 0x000fca0007f1e0ff */
[----:B------:R-:W-:Y:S01]  /*12f0*/  IMAD.X R27, RZ, RZ, R20, P0 ;  /* 0x000000ffff1b7224 */ /* 0x000fe200000e0614 */
[----:B------:R-:W-:-:S04]  /*1300*/  IADD3 R23, P0, PT, R11, 0x6, RZ ;  /* 0x000000060b177810 */ /* 0x000fc80007f1e0ff */
[----:B------:R-:W-:Y:S01]  /*1310*/  ISETP.LT.U32.AND P1, PT, R23, R14, PT ;  /* 0x0000000e1700720c */ /* 0x000fe20003f21070 */
[----:B------:R-:W-:Y:S01]  /*1320*/  IMAD.X R22, RZ, RZ, R10, P0 ;  /* 0x000000ffff167224 */ /* 0x000fe200000e060a */
[----:B------:R-:W-:Y:S02]  /*1330*/  ISETP.GE.U32.AND P0, PT, R26, UR12, PT ;  /* 0x0000000c1a007c0c */ /* 0x000fe4000bf06070 */
[----:B------:R-:W2:Y:S02]  /*1340*/  @!P2 LDG.E R26, desc[UR16][R8.64+0x14] ;  /* 0x00001410081aa981 */ /* 0x000ea4000c1e1900 */
[----:B------:R-:W-:-:S04]  /*1350*/  ISETP.GE.U32.AND.EX P0, PT, R27, UR13, PT, P0 ;  /* 0x0000000d1b007c0c */ /* 0x000fc8000bf06100 */
[----:B------:R-:W-:Y:S02]  /*1360*/  ISETP.LT.U32.OR.EX P0, PT, R22, R13, P0, P1 ;  /* 0x0000000d1600720c */ /* 0x000fe40000701510 */
[----:B------:R-:W-:-:S05]  /*1370*/  IADD3 R23, P1, PT, R11, 0x7, RZ ;  /* 0x000000070b177810 */ /* 0x000fca0007f3e0ff */
[----:B------:R-:W-:Y:S01]  /*1380*/  IMAD.X R22, RZ, RZ, R10, P1 ;  /* 0x000000ffff167224 */ /* 0x000fe200008e060a */
[----:B------:R-:W-:-:S04]  /*1390*/  ISETP.GE.U32.AND P1, PT, R21, UR12, PT ;  /* 0x0000000c15007c0c */ /* 0x000fc8000bf26070 */
[----:B------:R-:W-:Y:S01]  /*13a0*/  ISETP.GE.U32.AND.EX P1, PT, R20, UR13, PT, P1 ;  /* 0x0000000d14007c0c */ /* 0x000fe2000bf26110 */
[----:B------:R-:W3:Y:S03]  /*13b0*/  @!P0 LDG.E R28, desc[UR16][R8.64+0x18] ;  /* 0x00001810081c8981 */ /* 0x000ee6000c1e1900 */
[----:B------:R-:W-:Y:S02]  /*13c0*/  ISETP.LT.U32.OR.EX P1, PT, R10, R13, P1, P6 ;  /* 0x0000000d0a00720c */ /* 0x000fe40000f21560 */
[----:B------:R-:W-:-:S05]  /*13d0*/  IADD3 R21, P6, PT, R21, 0x7, RZ ;  /* 0x0000000715157810 */ /* 0x000fca0007fde0ff */
[----:B------:R-:W-:Y:S01]  /*13e0*/  IMAD.X R20, RZ, RZ, R20, P6 ;  /* 0x000000ffff147224 */ /* 0x000fe200030e0614 */
[----:B------:R-:W-:-:S04]  /*13f0*/  ISETP.GE.U32.AND P6, PT, R21, UR12, PT ;  /* 0x0000000c15007c0c */ /* 0x000fc8000bfc6070 */
[----:B------:R-:W-:Y:S02]  /*1400*/  ISETP.GE.U32.AND.EX P5, PT, R20, UR13, PT, P6 ;  /* 0x0000000d14007c0c */ /* 0x000fe4000bfa6160 */
[----:B------:R-:W4:Y:S01]  /*1410*/  @!P1 LDG.E R20, desc[UR16][R8.64] ;  /* 0x0000001008149981 */ /* 0x000f22000c1e1900 */
[----:B------:R-:W-:-:S04]  /*1420*/  ISETP.LT.U32.AND P6, PT, R23, R14, PT ;  /* 0x0000000e1700720c */ /* 0x000fc80003fc1070 */
[----:B------:R-:W-:Y:S02]  /*1430*/  ISETP.LT.U32.OR.EX P6, PT, R22, R13, P5, P6 ;  /* 0x0000000d1600720c */ /* 0x000fe40002fc1560 */
[----:B------:R-:W-:Y:S01]  /*1440*/  ISETP.NE.AND P5, PT, R25, RZ, PT ;  /* 0x000000ff1900720c */ /* 0x000fe20003fa5270 */
[----:B------:R-:W5:Y:S10]  /*1450*/  @!P4 LDG.E R22, desc[UR16][R8.64+0xc] ;  /* 0x00000c100816c981 */ /* 0x000f74000c1e1900 */
[----:B------:R-:W3:Y:S01]  /*1460*/  @!P6 LDG.E R21, desc[UR16][R8.64+0x1c] ;  /* 0x00001c100815e981 */ /* 0x000ee2000c1e1900 */
[----:B----4-:R-:W-:-:S02]  /*1470*/  @!P1 FMNMX R15, R15, R20, !PT ;  /* 0x000000140f0f9209 */ /* 0x010fc40007800000 */
[----:B------:R-:W-:Y:S02]  /*1480*/  ISETP.NE.AND P1, PT, R24, RZ, PT ;  /* 0x000000ff1800720c */ /* 0x000fe40003f25270 */
[----:B------:R-:W4:Y:S11]  /*1490*/  @!P3 LDG.E R24, desc[UR16][R8.64+0x10] ;  /* 0x000010100818b981 */ /* 0x000f36000c1e1900 */
[----:B------:R-:W2:Y:S02]  /*14a0*/  @!P1 LDG.E R20, desc[UR16][R8.64+0x4] ;  /* 0x0000041008149981 */ /* 0x000ea4000c1e1900 */
[----:B--2---:R-:W-:-:S02]  /*14b0*/  @!P1 FMNMX R15, R15, R20, !PT ;  /* 0x000000140f0f9209 */ /* 0x004fc40007800000 */
[----:B------:R-:W2:Y:S01]  /*14c0*/  @!P5 LDG.E R20, desc[UR16][R8.64+0x8] ;  /* 0x000008100814d981 */ /* 0x000ea2000c1e1900 */
[----:B------:R-:W-:-:S04]  /*14d0*/  UIADD3 UR10, UP0, UPT, UR10, -0x8, URZ ;  /* 0xfffffff80a0a7890 */ /* 0x000fc8000ff1e0ff */
[----:B0-----:R-:W-:Y:S02]  /*14e0*/  UIADD3.X UR14, UPT, UPT, UR14, -0x1, URZ, UP0, !UPT ;  /* 0xffffffff0e0e7890 */ /* 0x001fe400087fe4ff */
[----:B------:R-:W-:-:S04]  /*14f0*/  UISETP.NE.U32.AND UP0, UPT, UR10, URZ, UPT ;  /* 0x000000ff0a00728c */ /* 0x000fc8000bf05070 */
[----:B------:R-:W-:Y:S01]  /*1500*/  UISETP.NE.AND.EX UP0, UPT, UR14, URZ, UPT, UP0 ;  /* 0x000000ff0e00728c */ /* 0x000fe2000bf05300 */
[----:B------:R-:W-:Y:S01]  /*1510*/  IADD3 R11, P1, PT, R11, 0x8, RZ ;  /* 0x000000080b0b7810 */ /* 0x000fe20007f3e0ff */
[----:B------:R-:W-:-:S04]  /*1520*/  UIADD3 UR4, UP1, UPT, UR4, 0x8, URZ ;  /* 0x0000000804047890 */ /* 0x000fc8000ff3e0ff */
[----:B------:R-:W-:Y:S01]  /*1530*/  IMAD.X R10, RZ, RZ, R10, P1 ;  /* 0x000000ffff0a7224 */ /* 0x000fe200008e060a */
[----:B------:R-:W-:Y:S01]  /*1540*/  UIADD3.X UR5, UPT, UPT, URZ, UR5, URZ, UP1, !UPT ;  /* 0x00000005ff057290 */ /* 0x000fe20008ffe4ff */
[----:B--2---:R-:W-:-:S04]  /*1550*/  @!P5 FMNMX R15, R15, R20, !PT ;  /* 0x000000140f0fd209 */ /* 0x004fc80007800000 */
[----:B-----5:R-:W-:-:S04]  /*1560*/  @!P4 FMNMX R15, R15, R22, !PT ;  /* 0x000000160f0fc209 */ /* 0x020fc80007800000 */
[----:B----4-:R-:W-:-:S04]  /*1570*/  @!P3 FMNMX R15, R15, R24, !PT ;  /* 0x000000180f0fb209 */ /* 0x010fc80007800000 */
[----:B------:R-:W-:-:S04]  /*1580*/  @!P2 FMNMX R15, R15, R26, !PT ;  /* 0x0000001a0f0fa209 */ /* 0x000fc80007800000 */
[----:B---3--:R-:W-:-:S04]  /*1590*/  @!P0 FMNMX R15, R15, R28, !PT ;  /* 0x0000001c0f0f8209 */ /* 0x008fc80007800000 */
[----:B------:R-:W-:Y:S01]  /*15a0*/  @!P6 FMNMX R15, R15, R21, !PT ;  /* 0x000000150f0fe209 */ /* 0x000fe20007800000 */
[----:B------:R-:W-:Y:S06]  /*15b0*/  BRA.U UP0, `(.L_x_9) ;  /* 0xfffffff9007c7547 */ /* 0x000fec000b83ffff */
[----:B------:R-:W0:Y:S01]  /*15c0*/  LDCU UR5, c[0x0][0x394] ;  /* 0x00007280ff0577ac */ /* 0x000e220008000800 */
[----:B------:R-:W-:-:S05]  /*15d0*/  UMOV UR4, UR11 ;  /* 0x0000000b00047c82 */ /* 0x000fca0008000000 */
.L_x_8:
[----:B------:R-:W1:Y:S02]  /*15e0*/  LDCU UR14, c[0x0][0x390] ;  /* 0x00007200ff0e77ac */ /* 0x000e640008000800 */
[----:B-1----:R-:W-:-:S04]  /*15f0*/  ULOP3.LUT UR10, UR14, 0x7, URZ, 0xc0, !UPT ;  /* 0x000000070e0a7892 */ /* 0x002fc8000f8ec0ff */
[----:B------:R-:W-:-:S04]  /*1600*/  UISETP.NE.U32.AND UP0, UPT, UR10, URZ, UPT ;  /* 0x000000ff0a00728c */ /* 0x000fc8000bf05070 */
[----:B------:R-:W-:-:S09]  /*1610*/  UISETP.NE.AND.EX UP0, UPT, URZ, URZ, UPT, UP0 ;  /* 0x000000ffff00728c */ /* 0x000fd2000bf05300 */
[----:B------:R-:W-:Y:S05]  /*1620*/  BRA.U !UP0, `(.L_x_7) ;  /* 0x0000000508bc7547 */ /* 0x000fea000b800000 */
[----:B------:R-:W-:Y:S02]  /*1630*/  UIADD3 UR10, UP0, UPT, UR10, -0x1, URZ ;  /* 0xffffffff0a0a7890 */ /* 0x000fe4000ff1e0ff */
[----:B------:R-:W-:Y:S02]  /*1640*/  ULOP3.LUT UR15, UR14, 0x3, URZ, 0xc0, !UPT ;  /* 0x000000030e0f7892 */ /* 0x000fe4000f8ec0ff */
[----:B------:R-:W-:Y:S02]  /*1650*/  UIADD3.X UR18, UPT, UPT, URZ, -0x1, URZ, UP0, !UPT ;  /* 0xffffffffff127890 */ /* 0x000fe400087fe4ff */
[----:B------:R-:W-:Y:S02]  /*1660*/  UISETP.GE.U32.AND UP1, UPT, UR10, 0x3, UPT ;  /* 0x000000030a00788c */ /* 0x000fe4000bf26070 */
[----:B------:R-:W-:Y:S02]  /*1670*/  UISETP.NE.U32.AND UP0, UPT, UR15, URZ, UPT ;  /* 0x000000ff0f00728c */ /* 0x000fe4000bf05070 */
[----:B------:R-:W-:-:S02]  /*1680*/  UISETP.GE.U32.AND.EX UP1, UPT, UR18, URZ, UPT, UP1 ;  /* 0x000000ff1200728c */ /* 0x000fc4000bf26110 */
[----:B------:R-:W-:-:S07]  /*1690*/  UISETP.NE.AND.EX UP0, UPT, URZ, URZ, UPT, UP0 ;  /* 0x000000ffff00728c */ /* 0x000fce000bf05300 */
[----:B------:R-:W-:Y:S05]  /*16a0*/  BRA.U !UP1, `(.L_x_10) ;  /* 0x0000000109bc7547 */ /* 0x000fea000b800000 */
[----:B------:R-:W1:Y:S01]  /*16b0*/  LDCU.64 UR18, c[0x0][0x380] ;  /* 0x00007000ff1277ac */ /* 0x000e620008000a00 */
[----:B------:R-:W-:-:S04]  /*16c0*/  IADD3 R23, P0, PT, R6, UR4, RZ ;  /* 0x0000000406177c10 */ /* 0x000fc8000ff1e0ff */
[C---:B------:R-:W-:Y:S02]  /*16d0*/  IADD3 R9, P1, PT, R23.reuse, 0x1, RZ ;  /* 0x0000000117097810 */ /* 0x040fe40007f3e0ff */
[----:B0-----:R-:W-:Y:S02]  /*16e0*/  IADD3.X R10, PT, PT, R12, UR5, RZ, P0, !PT ;  /* 0x000000050c0a7c10 */ /* 0x001fe400087fe4ff */
[-C--:B------:R-:W-:Y:S02]  /*16f0*/  IADD3 R21, P3, PT, R23, -R14.reuse, RZ ;  /* 0x8000000e17157210 */ /* 0x080fe40007f7e0ff */
[----:B------:R-:W-:Y:S01]  /*1700*/  IADD3 R8, P4, PT, R9, -R14, RZ ;  /* 0x8000000e09087210 */ /* 0x000fe20007f9e0ff */
[----:B------:R-:W-:Y:S01]  /*1710*/  IMAD.X R20, RZ, RZ, R10, P1 ;  /* 0x000000ffff147224 */ /* 0x000fe200008e060a */
[----:B------:R-:W-:Y:S01]  /*1720*/  IADD3 R11, P2, PT, R23, R2, RZ ;  /* 0x00000002170b7210 */ /* 0x000fe20007f5e0ff */
[--C-:B------:R-:W-:Y:S01]  /*1730*/  IMAD.X R24, R10, 0x1, ~R13.reuse, P3 ;  /* 0x000000010a187824 */ /* 0x100fe200018e0e0d */
[----:B------:R-:W-:Y:S01]  /*1740*/  ISETP.GE.U32.AND P0, PT, R21, UR12, PT ;  /* 0x0000000c15007c0c */ /* 0x000fe2000bf06070 */
[----:B------:R-:W-:Y:S01]  /*1750*/  IMAD.X R21, R20, 0x1, ~R13, P4 ;  /* 0x0000000114157824 */ /* 0x000fe200020e0e0d */
[----:B------:R-:W-:Y:S01]  /*1760*/  ISETP.GE.U32.AND P1, PT, R8, UR12, PT ;  /* 0x0000000c08007c0c */ /* 0x000fe2000bf26070 */
[----:B------:R-:W-:Y:S01]  /*1770*/  IMAD.X R22, R10, 0x1, R19, P2 ;  /* 0x000000010a167824 */ /* 0x000fe200010e0613 */
[----:B-1----:R-:W-:-:S02]  /*1780*/  LEA R8, P4, R11, UR18, 0x2 ;  /* 0x000000120b087c11 */ /* 0x002fc4000f8810ff */
[-C--:B------:R-:W-:Y:S02]  /*1790*/  ISETP.LT.U32.AND P2, PT, R9, R14.reuse, PT ;  /* 0x0000000e0900720c */ /* 0x080fe40003f41070 */
[----:B------:R-:W-:Y:S02]  /*17a0*/  ISETP.GE.U32.AND.EX P1, PT, R21, UR13, PT, P1 ;  /* 0x0000000d15007c0c */ /* 0x000fe4000bf26110 */
[----:B------:R-:W-:Y:S02]  /*17b0*/  LEA.HI.X R9, R11, UR19, R22, 0x2, P4 ;  /* 0x000000130b097c11 */ /* 0x000fe4000a0f1416 */
[C---:B------:R-:W-:Y:S02]  /*17c0*/  IADD3 R21, P4, PT, R23.reuse, 0x2, RZ ;  /* 0x0000000217157810 */ /* 0x040fe40007f9e0ff */
[----:B------:R-:W-:Y:S02]  /*17d0*/  ISETP.LT.U32.OR.EX P2, PT, R20, R13, P1, P2 ;  /* 0x0000000d1400720c */ /* 0x000fe40000f41520 */
[----:B------:R-:W-:Y:S01]  /*17e0*/  ISETP.GE.U32.AND.EX P0, PT, R24, UR13, PT, P0 ;  /* 0x0000000d18007c0c */ /* 0x000fe2000bf06100 */
[----:B------:R-:W-:Y:S01]  /*17f0*/  IMAD.X R20, RZ, RZ, R10, P4 ;  /* 0x000000ffff147224 */ /* 0x000fe200020e060a */
[----:B------:R-:W-:-:S02]  /*1800*/  ISETP.LT.U32.AND P5, PT, R23, R14, PT ;  /* 0x0000000e1700720c */ /* 0x000fc40003fa1070 */
[-C--:B------:R-:W-:Y:S02]  /*1810*/  IADD3 R22, P1, PT, R21, -R14.reuse, RZ ;  /* 0x8000000e15167210 */ /* 0x080fe40007f3e0ff */
[----:B------:R-:W-:Y:S02]  /*1820*/  IADD3 R11, P3, PT, R23, 0x3, RZ ;  /* 0x00000003170b7810 */ /* 0x000fe40007f7e0ff */
[----:B------:R-:W-:Y:S01]  /*1830*/  ISETP.LT.U32.OR.EX P0, PT, R10, R13, P0, P5 ;  /* 0x0000000d0a00720c */ /* 0x000fe20000701550 */
[----:B------:R-:W-:Y:S01]  /*1840*/  IMAD.X R23, R20, 0x1, ~R13, P1 ;  /* 0x0000000114177824 */ /* 0x000fe200008e0e0d */
[----:B------:R-:W-:Y:S01]  /*1850*/  ISETP.GE.U32.AND P4, PT, R22, UR12, PT ;  /* 0x0000000c16007c0c */ /* 0x000fe2000bf86070 */
[----:B------:R-:W-:Y:S01]  /*1860*/  IMAD.X R10, RZ, RZ, R10, P3 ;  /* 0x000000ffff0a7224 */ /* 0x000fe200018e060a */
[-C--:B------:R-:W-:Y:S02]  /*1870*/  IADD3 R22, P5, PT, R11, -R14.reuse, RZ ;  /* 0x8000000e0b167210 */ /* 0x080fe40007fbe0ff */
[----:B------:R-:W-:-:S02]  /*1880*/  ISETP.LT.U32.AND P3, PT, R21, R14, PT ;  /* 0x0000000e1500720c */ /* 0x000fc40003f61070 */
[----:B------:R-:W-:Y:S01]  /*1890*/  ISETP.GE.U32.AND P1, PT, R22, UR12, PT ;  /* 0x0000000c16007c0c */ /* 0x000fe2000bf26070 */
[----:B------:R-:W-:Y:S01]  /*18a0*/  IMAD.X R21, R10, 0x1, ~R13, P5 ;  /* 0x000000010a157824 */ /* 0x000fe200028e0e0d */
[----:B------:R-:W-:Y:S02]  /*18b0*/  ISETP.GE.U32.AND.EX P5, PT, R23, UR13, PT, P4 ;  /* 0x0000000d17007c0c */ /* 0x000fe4000bfa6140 */
[----:B------:R-:W-:Y:S02]  /*18c0*/  ISETP.LT.U32.AND P4, PT, R11, R14, PT ;  /* 0x0000000e0b00720c */ /* 0x000fe40003f81070 */
[----:B------:R-:W-:Y:S02]  /*18d0*/  ISETP.GE.U32.AND.EX P1, PT, R21, UR13, PT, P1 ;  /* 0x0000000d15007c0c */ /* 0x000fe4000bf26110 */
[-C--:B------:R-:W-:Y:S02]  /*18e0*/  ISETP.LT.U32.OR.EX P3, PT, R20, R13.reuse, P5, P3 ;  /* 0x0000000d1400720c */ /* 0x080fe40002f61530 */
[----:B------:R-:W-:Y:S01]  /*18f0*/  ISETP.LT.U32.OR.EX P1, PT, R10, R13, P1, P4 ;  /* 0x0000000d0a00720c */ /* 0x000fe20000f21540 */
[----:B------:R-:W2:Y:S04]  /*1900*/  @!P2 LDG.E R20, desc[UR16][R8.64+0x4] ;  /* 0x000004100814a981 */ /* 0x000ea8000c1e1900 */
[----:B------:R-:W3:Y:S06]  /*1910*/  @!P0 LDG.E R10, desc[UR16][R8.64] ;  /* 0x00000010080a8981 */ /* 0x000eec000c1e1900 */
[----:B------:R-:W4:Y:S04]  /*1920*/  @!P3 LDG.E R22, desc[UR16][R8.64+0x8] ;  /* 0x000008100816b981 */ /* 0x000f28000c1e1900 */
[----:B------:R-:W5:Y:S01]  /*1930*/  @!P1 LDG.E R24, desc[UR16][R8.64+0xc] ;  /* 0x00000c1008189981 */ /* 0x000f62000c1e1900 */
[----:B------:R-:W-:-:S04]  /*1940*/  UIADD3 UR4, UP1, UPT, UR4, 0x4, URZ ;  /* 0x0000000404047890 */ /* 0x000fc8000ff3e0ff */
[----:B------:R-:W-:Y:S01]  /*1950*/  UIADD3.X UR5, UPT, UPT, URZ, UR5, URZ, UP1, !UPT ;  /* 0x00000005ff057290 */ /* 0x000fe20008ffe4ff */
[----:B---3--:R-:W-:-:S04]  /*1960*/  @!P0 FMNMX R15, R15, R10, !PT ;  /* 0x0000000a0f0f8209 */ /* 0x008fc80007800000 */
[----:B--2---:R-:W-:-:S04]  /*1970*/  @!P2 FMNMX R15, R15, R20, !PT ;  /* 0x000000140f0fa209 */ /* 0x004fc80007800000 */
[----:B----4-:R-:W-:-:S04]  /*1980*/  @!P3 FMNMX R15, R15, R22, !PT ;  /* 0x000000160f0fb209 */ /* 0x010fc80007800000 */
[----:B-----5:R-:W-:-:S07]  /*1990*/  @!P1 FMNMX R15, R15, R24, !PT ;  /* 0x000000180f0f9209 */ /* 0x020fce0007800000 */
.L_x_10:
[----:B------:R-:W-:Y:S05]  /*19a0*/  BRA.U !UP0, `(.L_x_7) ;  /* 0x0000000108dc7547 */ /* 0x000fea000b800000 */
[----:B------:R-:W-:Y:S02]  /*19b0*/  UISETP.NE.U32.AND UP1, UPT, UR15, 0x1, UPT ;  /* 0x000000010f00788c */ /* 0x000fe4000bf25070 */
[----:B------:R-:W-:Y:S02]  /*19c0*/  ULOP3.LUT UR10, UR14, 0x1, URZ, 0xc0, !UPT ;  /* 0x000000010e0a7892 */ /* 0x000fe4000f8ec0ff */
[----:B------:R-:W-:Y:S02]  /*19d0*/  UISETP.NE.AND.EX UP1, UPT, URZ, URZ, UPT, UP1 ;  /* 0x000000ffff00728c */ /* 0x000fe4000bf25310 */
[----:B------:R-:W-:-:S04]  /*19e0*/  UISETP.NE.U32.AND UP0, UPT, UR10, 0x1, UPT ;  /* 0x000000010a00788c */ /* 0x000fc8000bf05070 */
[----:B------:R-:W-:-:S03]  /*19f0*/  UISETP.NE.U32.AND.EX UP0, UPT, URZ, URZ, UPT, UP0 ;  /* 0x000000ffff00728c */ /* 0x000fc6000bf05100 */
[----:B------:R-:W-:Y:S08]  /*1a00*/  BRA.U !UP1, `(.L_x_11) ;  /* 0x0000000109807547 */ /* 0x000ff0000b800000 */
[----:B------:R-:W-:-:S04]  /*1a10*/  IADD3 R21, P0, PT, R6, UR4, RZ ;  /* 0x0000000406157c10 */ /* 0x000fc8000ff1e0ff */
[CC--:B------:R-:W-:Y:S02]  /*1a20*/  IADD3 R8, P1, PT, R21.reuse, -R14.reuse, RZ ;  /* 0x8000000e15087210 */ /* 0x0c0fe40007f3e0ff */
[----:B0-----:R-:W-:Y:S02]  /*1a30*/  IADD3.X R22, PT, PT, R12, UR5, RZ, P0, !PT ;  /* 0x000000050c167c10 */ /* 0x001fe400087fe4ff */
[----:B------:R-:W-:Y:S02]  /*1a40*/  IADD3 R9, P2, PT, R21, 0x1, RZ ;  /* 0x0000000115097810 */ /* 0x000fe40007f5e0ff */
[----:B------:R-:W-:Y:S01]  /*1a50*/  ISETP.GE.U32.AND P0, PT, R8, UR12, PT ;  /* 0x0000000c08007c0c */ /* 0x000fe2000bf06070 */
[----:B------:R-:W-:Y:S01]  /*1a60*/  IMAD.X R11, R22, 0x1, ~R13, P1 ;  /* 0x00000001160b7824 */ /* 0x000fe200008e0e0d */
[-C--:B------:R-:W-:Y:S01]  /*1a70*/  IADD3 R10, P3, PT, R9, -R14.reuse, RZ ;  /* 0x8000000e090a7210 */ /* 0x080fe20007f7e0ff */
[----:B------:R-:W-:Y:S01]  /*1a80*/  IMAD.X R8, RZ, RZ, R22, P2 ;  /* 0x000000ffff087224 */ /* 0x000fe200010e0616 */
[----:B------:R-:W-:-:S02]  /*1a90*/  ISETP.LT.U32.AND P1, PT, R21, R14, PT ;  /* 0x0000000e1500720c */ /* 0x000fc40003f21070 */
[----:B------:R-:W-:Y:S01]  /*1aa0*/  ISETP.GE.U32.AND P2, PT, R10, UR12, PT ;  /* 0x0000000c0a007c0c */ /* 0x000fe2000bf46070 */
[----:B------:R-:W-:Y:S01]  /*1ab0*/  IMAD.X R10, R8, 0x1, ~R13, P3 ;  /* 0x00000001080a7824 */ /* 0x000fe200018e0e0d */
[----:B------:R-:W-:Y:S02]  /*1ac0*/  ISETP.GE.U32.AND.EX P0, PT, R11, UR13, PT, P0 ;  /* 0x0000000d0b007c0c */ /* 0x000fe4000bf06100 */
[----:B------:R-:W-:Y:S02]  /*1ad0*/  ISETP.LT.U32.AND P3, PT, R9, R14, PT ;  /* 0x0000000e0900720c */ /* 0x000fe40003f61070 */
[----:B------:R-:W-:Y:S02]  /*1ae0*/  ISETP.LT.U32.OR.EX P0, PT, R22, R13, P0, P1 ;  /* 0x0000000d1600720c */ /* 0x000fe40000701510 */
[----:B------:R-:W-:-:S04]  /*1af0*/  ISETP.GE.U32.AND.EX P1, PT, R10, UR13, PT, P2 ;  /* 0x0000000d0a007c0c */ /* 0x000fc8000bf26120 */
[----:B------:R-:W-:-:S07]  /*1b00*/  ISETP.LT.U32.OR.EX P1, PT, R8, R13, P1, P3 ;  /* 0x0000000d0800720c */ /* 0x000fce0000f21530 */
[----:B------:R-:W0:Y:S01]  /*1b10*/  @!P0 LDC.64 R10, c[0x0][0x380] ;  /* 0x0000e000ff0a8b82 */ /* 0x000e220000000a00 */
[----:B------:R-:W-:-:S05]  /*1b20*/  @!P0 IADD3 R21, P2, PT, R21, R2, RZ ;  /* 0x0000000215158210 */ /* 0x000fca0007f5e0ff */
[----:B------:R-:W-:Y:S01]  /*1b30*/  @!P0 IMAD.X R22, R22, 0x1, R19, P2 ;  /* 0x0000000116168824 */ /* 0x000fe200010e0613 */
[----:B------:R-:W-:Y:S01]  /*1b40*/  @!P1 IADD3 R20, P3, P4, R2, UR4, R6 ;  /* 0x0000000402149c10 */ /* 0x000fe2000fc7e006 */
[----:B------:R-:W1:Y:S01]  /*1b50*/  @!P1 LDC.64 R8, c[0x0][0x380] ;  /* 0x0000e000ff089b82 */ /* 0x000e620000000a00 */
[----:B0-----:R-:W-:-:S04]  /*1b60*/  @!P0 LEA R10, P2, R21, R10, 0x2 ;  /* 0x0000000a150a8211 */ /* 0x001fc800078410ff */
[----:B------:R-:W-:Y:S02]  /*1b70*/  @!P0 LEA.HI.X R11, R21, R11, R22, 0x2, P2 ;  /* 0x0000000b150b8211 */ /* 0x000fe400010f1416 */
[----:B------:R-:W-:Y:S02]  /*1b80*/  @!P1 IADD3.X R21, PT, PT, R19, UR5, R12, P3, P4 ;  /* 0x0000000513159c10 */ /* 0x000fe40009fe840c */
[C---:B-1----:R-:W-:Y:S01]  /*1b90*/  @!P1 LEA R8, P2, R20.reuse, R8, 0x2 ;  /* 0x0000000814089211 */ /* 0x042fe200078410ff */
[----:B------:R-:W2:Y:S03]  /*1ba0*/  @!P0 LDG.E R10, desc[UR16][R10.64] ;  /* 0x000000100a0a8981 */ /* 0x000ea6000c1e1900 */
[----:B------:R-:W-:-:S05]  /*1bb0*/  @!P1 LEA.HI.X R9, R20, R9, R21, 0x2, P2 ;  /* 0x0000000914099211 */ /* 0x000fca00010f1415 */
[----:B------:R-:W3:Y:S01]  /*1bc0*/  @!P1 LDG.E R8, desc[UR16][R8.64+0x4] ;  /* 0x0000041008089981 */ /* 0x000ee2000c1e1900 */
[----:B------:R-:W-:-:S04]  /*1bd0*/  UIADD3 UR4, UP1, UPT, UR4, 0x2, URZ ;  /* 0x0000000204047890 */ /* 0x000fc8000ff3e0ff */
[----:B------:R-:W-:Y:S01]  /*1be0*/  UIADD3.X UR5, UPT, UPT, URZ, UR5, URZ, UP1, !UPT ;  /* 0x00000005ff057290 */ /* 0x000fe20008ffe4ff */
[----:B--2---:R-:W-:-:S04]  /*1bf0*/  @!P0 FMNMX R15, R15, R10, !PT ;  /* 0x0000000a0f0f8209 */ /* 0x004fc80007800000 */
[----:B---3--:R-:W-:-:S07]  /*1c00*/  @!P1 FMNMX R15, R15, R8, !PT ;  /* 0x000000080f0f9209 */ /* 0x008fce0007800000 */
.L_x_11:
[----:B------:R-:W-:Y:S05]  /*1c10*/  BRA.U UP0, `(.L_x_7) ;  /* 0x0000000100407547 */ /* 0x000fea000b800000 */
[----:B------:R-:W-:-:S04]  /*1c20*/  IADD3 R9, P0, PT, R6, UR4, RZ ;  /* 0x0000000406097c10 */ /* 0x000fc8000ff1e0ff */
[----:B------:R-:W-:Y:S02]  /*1c30*/  IADD3 R10, P1, PT, R9, -R14, RZ ;  /* 0x8000000e090a7210 */ /* 0x000fe40007f3e0ff */
[----:B0-----:R-:W-:Y:S02]  /*1c40*/  IADD3.X R8, PT, PT, R12, UR5, RZ, P0, !PT ;  /* 0x000000050c087c10 */ /* 0x001fe400087fe4ff */
[----:B------:R-:W-:-:S03]  /*1c50*/  ISETP.GE.U32.AND P0, PT, R10, UR12, PT ;  /* 0x0000000c0a007c0c */ /* 0x000fc6000bf06070 */
[----:B------:R-:W-:Y:S01]  /*1c60*/  IMAD.X R10, R8, 0x1, ~R13, P1 ;  /* 0x00000001080a7824 */ /* 0x000fe200008e0e0d */
[----:B------:R-:W-:-:S04]  /*1c70*/  ISETP.LT.U32.AND P1, PT, R9, R14, PT ;  /* 0x0000000e0900720c */ /* 0x000fc80003f21070 */
[----:B------:R-:W-:-:S04]  /*1c80*/  ISETP.GE.U32.AND.EX P0, PT, R10, UR13, PT, P0 ;  /* 0x0000000d0a007c0c */ /* 0x000fc8000bf06100 */
[----:B------:R-:W-:-:S13]  /*1c90*/  ISETP.LT.U32.OR.EX P0, PT, R8, R13, P0, P1 ;  /* 0x0000000d0800720c */ /* 0x000fda0000701510 */
[----:B------:R-:W-:Y:S05]  /*1ca0*/  @P0 BRA `(.L_x_7) ;  /* 0x00000000001c0947 */ /* 0x000fea0003800000 */
[----:B------:R-:W0:Y:S01]  /*1cb0*/  LDCU.64 UR4, c[0x0][0x380] ;  /* 0x00007000ff0477ac */ /* 0x000e220008000a00 */
[----:B------:R-:W-:-:S05]  /*1cc0*/  IADD3 R3, P0, PT, R9, R2, RZ ;  /* 0x0000000209037210 */ /* 0x000fca0007f1e0ff */
[----:B------:R-:W-:Y:S01]  /*1cd0*/  IMAD.X R8, R8, 0x1, R19, P0 ;  /* 0x0000000108087824 */ /* 0x000fe200000e0613 */
[----:B0-----:R-:W-:-:S04]  /*1ce0*/  LEA R2, P0, R3, UR4, 0x2 ;  /* 0x0000000403027c11 */ /* 0x001fc8000f8010ff */
[----:B------:R-:W-:-:S05]  /*1cf0*/  LEA.HI.X R3, R3, UR5, R8, 0x2, P0 ;  /* 0x0000000503037c11 */ /* 0x000fca00080f1408 */
[----:B------:R-:W2:Y:S02]  /*1d00*/  LDG.E R2, desc[UR16][R2.64] ;  /* 0x0000001002027981 */ /* 0x000ea4000c1e1900 */
[----:B--2---:R-:W-:-:S07]  /*1d10*/  FMNMX R15, R15, R2, !PT ;  /* 0x000000020f0f7209 */ /* 0x004fce0007800000 */
.L_x_7:
[----:B0-----:R-:W-:Y:S05]  /*1d20*/  BSYNC.RECONVERGENT B0 ;  /* 0x0000000000007941 */ /* 0x001fea0003800200 */
.L_x_6:
[----:B------:R-:W-:-:S13]  /*1d30*/  ISETP.NE.AND P0, PT, R18, RZ, PT ;  /* 0x000000ff1200720c */ /* 0x000fda0003f05270 */
[----:B------:R-:W-:Y:S05]  /*1d40*/  @P0 BRA `(.L_x_12) ;  /* 0xffffffec00c40947 */ /* 0x000fea000383ffff */
[----:B------:R-:W0:Y:S01]  /*1d50*/  LDC.64 R2, c[0x0][0x3c0] ;  /* 0x0000f000ff027b82 */ /* 0x000e220000000a00 */
[----:B------:R-:W1:Y:S01]  /*1d60*/  LDCU.64 UR4, c[0x0][0x3a8] ;  /* 0x00007500ff0477ac */ /* 0x000e620008000a00 */
[----:B------:R-:W2:Y:S01]  /*1d70*/  LDCU.64 UR6, c[0x0][0x3b0] ;  /* 0x00007600ff0677ac */ /* 0x000ea20008000a00 */
[-C--:B0-----:R-:W-:Y:S02]  /*1d80*/  IMAD R8, R5, R2.reuse, RZ ;  /* 0x0000000205087224 */ /* 0x081fe400078e02ff */
[----:B------:R-:W-:Y:S01]  /*1d90*/  IMAD.WIDE.U32 R10, R4, R2, UR8 ;  /* 0x00000008040a7e25 */ /* 0x000fe2000f8e0002 */
[----:B------:R-:W-:-:S03]  /*1da0*/  UIADD3 UR8, UP0, UPT, UR8, 0x1, URZ ;  /* 0x0000000108087890 */ /* 0x000fc6000ff1e0ff */
[----:B------:R-:W-:Y:S01]  /*1db0*/  IMAD R9, R4, R3, R8 ;  /* 0x0000000304097224 */ /* 0x000fe200078e0208 */
[----:B------:R-:W-:-:S03]  /*1dc0*/  UIADD3.X UR9, UPT, UPT, URZ, UR9, URZ, UP0, !UPT ;  /* 0x00000009ff097290 */ /* 0x000fc600087fe4ff */
[----:B------:R-:W-:-:S04]  /*1dd0*/  IMAD.IADD R9, R9, 0x1, R11 ;  /* 0x0000000109097824 */ /* 0x000fc800078e020b */
[----:B-1----:R-:W-:Y:S02]  /*1de0*/  IMAD R11, R9, UR4, RZ ;  /* 0x00000004090b7c24 */ /* 0x002fe4000f8e02ff */
[----:B------:R-:W-:-:S04]  /*1df0*/  IMAD.WIDE.U32 R8, R10, UR4, R16 ;  /* 0x000000040a087c25 */ /* 0x000fc8000f8e0010 */
[----:B------:R-:W-:Y:S01]  /*1e00*/  IMAD R11, R10, UR5, R11 ;  /* 0x000000050a0b7c24 */ /* 0x000fe2000f8e020b */
[----:B------:R-:W0:Y:S01]  /*1e10*/  LDCU.64 UR4, c[0x0][0x388] ;  /* 0x00007100ff0477ac */ /* 0x000e220008000a00 */
[----:B------:R-:W-:Y:S02]  /*1e20*/  IMAD.MOV.U32 R10, RZ, RZ, R0 ;  /* 0x000000ffff0a7224 */ /* 0x000fe400078e0000 */
[----:B------:R-:W-:Y:S02]  /*1e30*/  IMAD.IADD R9, R9, 0x1, R11 ;  /* 0x0000000109097824 */ /* 0x000fe400078e020b */
[----:B------:R-:W-:Y:S02]  /*1e40*/  IMAD.MOV.U32 R11, RZ, RZ, RZ ;  /* 0x000000ffff0b7224 */ /* 0x000fe400078e00ff */
[----:B--2---:R-:W-:Y:S02]  /*1e50*/  IMAD R9, R9, UR6, RZ ;  /* 0x0000000609097c24 */ /* 0x004fe4000f8e02ff */
[----:B------:R-:W-:-:S04]  /*1e60*/  IMAD.WIDE.U32 R10, R8, UR6, R10 ;  /* 0x00000006080a7c25 */ /* 0x000fc8000f8e000a */
[----:B------:R-:W-:-:S04]  /*1e70*/  IMAD R9, R8, UR7, R9 ;  /* 0x0000000708097c24 */ /* 0x000fc8000f8e0209 */
[----:B------:R-:W-:Y:S01]  /*1e80*/  IMAD.IADD R9, R11, 0x1, R9 ;  /* 0x000000010b097824 */ /* 0x000fe200078e0209 */
[----:B0-----:R-:W-:-:S04]  /*1e90*/  LEA R8, P0, R10, UR4, 0x2 ;  /* 0x000000040a087c11 */ /* 0x001fc8000f8010ff */
[----:B------:R-:W-:Y:S02]  /*1ea0*/  LEA.HI.X R9, R10, UR5, R9, 0x2, P0 ;  /* 0x000000050a097c11 */ /* 0x000fe400080f1409 */
[----:B------:R-:W-:-:S03]  /*1eb0*/  ISETP.NE.U32.AND P0, PT, R2, UR8, PT ;  /* 0x0000000802007c0c */ /* 0x000fc6000bf05070 */
[----:B------:R0:W-:Y:S01]  /*1ec0*/  STG.E desc[UR16][R8.64], R15 ;  /* 0x0000000f08007986 */ /* 0x0001e2000c101910 */
[----:B------:R-:W-:-:S13]  /*1ed0*/  ISETP.NE.AND.EX P0, PT, R3, UR9, PT, P0 ;  /* 0x0000000903007c0c */ /* 0x000fda000bf05300 */
[----:B0-----:R-:W-:Y:S05]  /*1ee0*/  @P0 BRA `(.L_x_13) ;  /* 0xffffffec00500947 */ /* 0x001fea000383ffff */
[----:B------:R-:W-:Y:S05]  /*1ef0*/  EXIT ;  /* 0x000000000000794d */ /* 0x000fea0003800000 */
        .weak           $__internal_0_$__cuda_sm20_div_u64
        .type           $__internal_0_$__cuda_sm20_div_u64,@function
        .size           $__internal_0_$__cuda_sm20_div_u64,(.L_x_27 - $__internal_0_$__cuda_sm20_div_u64)
$__internal_0_$__cuda_sm20_div_u64:
[----:B------:R-:W0:Y:S01]  /*1f00*/  LDCU.64 UR4, c[0x0][0x3a8] ;  /* 0x00007500ff0477ac */ /* 0x000e220008000a00 */
[----:B------:R-:W1:Y:S01]  /*1f10*/  LDC.64 R2, c[0x0][0x3a8] ;  /* 0x0000ea00ff027b82 */ /* 0x000e620000000a00 */
[----:B0-----:R-:W0:Y:S08]  /*1f20*/  I2F.U64.RP R8, UR4 ;  /* 0x0000000400087d12 */ /* 0x001e300008309000 */
[----:B0-----:R-:W0:Y:S02]  /*1f30*/  MUFU.RCP R8, R8 ;  /* 0x0000000800087308 */ /* 0x001e240000001000 */
[----:B0-----:R-:W-:-:S06]  /*1f40*/  VIADD R4, R8, 0x1ffffffe ;  /* 0x1ffffffe08047836 */ /* 0x001fcc0000000000 */
[----:B------:R-:W1:Y:S02]  /*1f50*/  F2I.U64.TRUNC R4, R4 ;  /* 0x0000000400047311 */ /* 0x000e64000020d800 */
[----:B-1----:R-:W-:-:S04]  /*1f60*/  IMAD.WIDE.U32 R6, R4, R2, RZ ;  /* 0x0000000204067225 */ /* 0x002fc800078e00ff */
[----:B------:R-:W-:Y:S01]  /*1f70*/  IMAD R7, R4, R3, R7 ;  /* 0x0000000304077224 */ /* 0x000fe200078e0207 */
[----:B------:R-:W-:-:S03]  /*1f80*/  IADD3 R9, P0, PT, RZ, -R6, RZ ;  /* 0x80000006ff097210 */ /* 0x000fc60007f1e0ff */
[----:B------:R-:W-:Y:S02]  /*1f90*/  IMAD R7, R5, R2, R7 ;  /* 0x0000000205077224 */ /* 0x000fe400078e0207 */
[----:B------:R-:W-:-:S04]  /*1fa0*/  IMAD.HI.U32 R6, R4, R9, RZ ;  /* 0x0000000904067227 */ /* 0x000fc800078e00ff */
[----:B------:R-:W-:Y:S02]  /*1fb0*/  IMAD.X R11, RZ, RZ, ~R7, P0 ;  /* 0x000000ffff0b7224 */ /* 0x000fe400000e0e07 */
[----:B------:R-:W-:Y:S02]  /*1fc0*/  IMAD.MOV.U32 R7, RZ, RZ, R4 ;  /* 0x000000ffff077224 */ /* 0x000fe400078e0004 */
[-C--:B------:R-:W-:Y:S02]  /*1fd0*/  IMAD R13, R5, R11.reuse, RZ ;  /* 0x0000000b050d7224 */ /* 0x080fe400078e02ff */
[----:B------:R-:W-:-:S04]  /*1fe0*/  IMAD.WIDE.U32 R6, P0, R4, R11, R6 ;  /* 0x0000000b04067225 */ /* 0x000fc80007800006 */
[----:B------:R-:W-:-:S04]  /*1ff0*/  IMAD.HI.U32 R11, R5, R11, RZ ;  /* 0x0000000b050b7227 */ /* 0x000fc800078e00ff */
[----:B------:R-:W-:-:S05]  /*2000*/  IMAD.HI.U32 R6, P1, R5, R9, R6 ;  /* 0x0000000905067227 */ /* 0x000fca0007820006 */
[----:B------:R-:W-:Y:S01]  /*2010*/  IADD3 R7, P2, PT, R13, R6, RZ ;  /* 0x000000060d077210 */ /* 0x000fe20007f5e0ff */
[----:B------:R-:W-:-:S04]  /*2020*/  IMAD.X R6, R11, 0x1, R5, P0 ;  /* 0x000000010b067824 */ /* 0x000fc800000e0605 */
[----:B------:R-:W-:Y:S01]  /*2030*/  IMAD.WIDE.U32 R4, R7, R2, RZ ;  /* 0x0000000207047225 */ /* 0x000fe200078e00ff */
[----:B------:R-:W-:-:S03]  /*2040*/  IADD3.X R9, PT, PT, RZ, RZ, R6, P2, P1 ;  /* 0x000000ffff097210 */ /* 0x000fc600017e2406 */
[----:B------:R-:W-:Y:S01]  /*2050*/  IMAD R5, R7, R3, R5 ;  /* 0x0000000307057224 */ /* 0x000fe200078e0205 */
[----:B------:R-:W-:-:S03]  /*2060*/  IADD3 R11, P0, PT, RZ, -R4, RZ ;  /* 0x80000004ff0b7210 */ /* 0x000fc60007f1e0ff */
[----:B------:R-:W-:Y:S02]  /*2070*/  IMAD R5, R9, R2, R5 ;  /* 0x0000000209057224 */ /* 0x000fe400078e0205 */
[----:B------:R-:W-:-:S04]  /*2080*/  IMAD.HI.U32 R6, R7, R11, RZ ;  /* 0x0000000b07067227 */ /* 0x000fc800078e00ff */
[----:B------:R-:W-:Y:S02]  /*2090*/  IMAD.X R4, RZ, RZ, ~R5, P0 ;  /* 0x000000ffff047224 */ /* 0x000fe400000e0e05 */
[----:B------:R-:W-:Y:S02]  /*20a0*/  IMAD.MOV.U32 R5, RZ, RZ, RZ ;  /* 0x000000ffff057224 */ /* 0x000fe400078e00ff */
[----:B------:R-:W-:-:S04]  /*20b0*/  IMAD.WIDE.U32 R6, P0, R7, R4, R6 ;  /* 0x0000000407067225 */ /* 0x000fc80007800006 */
[C---:B------:R-:W-:Y:S02]  /*20c0*/  IMAD R8, R9.reuse, R4, RZ ;  /* 0x0000000409087224 */ /* 0x040fe400078e02ff */
[----:B------:R-:W-:-:S04]  /*20d0*/  IMAD.HI.U32 R7, P1, R9, R11, R6 ;  /* 0x0000000b09077227 */ /* 0x000fc80007820006 */
[----:B------:R-:W-:Y:S01]  /*20e0*/  IMAD.HI.U32 R6, R9, R4, RZ ;  /* 0x0000000409067227 */ /* 0x000fe200078e00ff */
[----:B------:R-:W-:-:S03]  /*20f0*/  IADD3 R7, P2, PT, R8, R7, RZ ;  /* 0x0000000708077210 */ /* 0x000fc60007f5e0ff */
[----:B------:R-:W-:Y:S02]  /*2100*/  IMAD.X R9, R6, 0x1, R9, P0 ;  /* 0x0000000106097824 */ /* 0x000fe400000e0609 */
[----:B------:R-:W-:-:S03]  /*2110*/  IMAD.HI.U32 R4, R7, R16, RZ ;  /* 0x0000001007047227 */ /* 0x000fc600078e00ff */
[----:B------:R-:W-:Y:S01]  /*2120*/  IADD3.X R9, PT, PT, RZ, RZ, R9, P2, P1 ;  /* 0x000000ffff097210 */ /* 0x000fe200017e2409 */
[----:B------:R-:W-:-:S04]  /*2130*/  IMAD.WIDE.U32 R4, RZ, R7, R4 ;  /* 0x00000007ff047225 */ /* 0x000fc800078e0004 */
[----:B------:R-:W-:-:S04]  /*2140*/  IMAD.HI.U32 R4, P0, R9, R16, R4 ;  /* 0x0000001009047227 */ /* 0x000fc80007800004 */
[----:B------:R-:W-:Y:S01]  /*2150*/  IMAD.X R6, RZ, RZ, RZ, P0 ;  /* 0x000000ffff067224 */ /* 0x000fe200000e06ff */
[----:B------:R-:W-:-:S05]  /*2160*/  IADD3 R7, P1, PT, RZ, R4, RZ ;  /* 0x00000004ff077210 */ /* 0x000fca0007f3e0ff */
[----:B------:R-:W-:-:S04]  /*2170*/  IMAD.WIDE.U32 R4, R7, R2, RZ ;  /* 0x0000000207047225 */ /* 0x000fc800078e00ff */
[----:B------:R-:W-:Y:S01]  /*2180*/  IMAD.X R9, RZ, RZ, R6, P1 ;  /* 0x000000ffff097224 */ /* 0x000fe200008e0606 */
[----:B------:R-:W-:Y:S01]  /*2190*/  IADD3 R11, P1, PT, -R4, R16, RZ ;  /* 0x00000010040b7210 */ /* 0x000fe20007f3e1ff */
[C---:B------:R-:W-:Y:S01]  /*21a0*/  IMAD R5, R7.reuse, R3, R5 ;  /* 0x0000000307057224 */ /* 0x040fe200078e0205 */
[----:B------:R-:W-:Y:S02]  /*21b0*/  IADD3 R4, P2, PT, R7, 0x1, RZ ;  /* 0x0000000107047810 */ /* 0x000fe40007f5e0ff */
[-C--:B------:R-:W-:Y:S01]  /*21c0*/  ISETP.GE.U32.AND P0, PT, R11, R2.reuse, PT ;  /* 0x000000020b00720c */ /* 0x080fe20003f06070 */
[-C--:B------:R-:W-:Y:S02]  /*21d0*/  IMAD R5, R9, R2.reuse, R5 ;  /* 0x0000000209057224 */ /* 0x080fe400078e0205 */
[----:B------:R-:W-:Y:S02]  /*21e0*/  IMAD.X R6, RZ, RZ, R9, P2 ;  /* 0x000000ffff067224 */ /* 0x000fe400010e0609 */
[----:B------:R-:W-:Y:S01]  /*21f0*/  IMAD.X R10, RZ, RZ, ~R5, P1 ;  /* 0x000000ffff0a7224 */ /* 0x000fe200008e0e05 */
[----:B------:R-:W-:-:S04]  /*2200*/  IADD3 R5, P1, PT, R11, -R2, RZ ;  /* 0x800000020b057210 */ /* 0x000fc80007f3e0ff */
[C---:B------:R-:W-:Y:S01]  /*2210*/  ISETP.GE.U32.AND.EX P0, PT, R10.reuse, R3, PT, P0 ;  /* 0x000000030a00720c */ /* 0x040fe20003f06100 */
[----:B------:R-:W-:Y:S01]  /*2220*/  IMAD.X R8, R10, 0x1, ~R3, P1 ;  /* 0x000000010a087824 */ /* 0x000fe200008e0e03 */
[----:B------:R-:W-:Y:S02]  /*2230*/  ISETP.NE.U32.AND P1, PT, R2, RZ, PT ;  /* 0x000000ff0200720c */ /* 0x000fe40003f25070 */
[----:B------:R-:W-:Y:S02]  /*2240*/  SEL R7, R4, R7, P0 ;  /* 0x0000000704077207 */ /* 0x000fe40000000000 */
[----:B------:R-:W-:Y:S02]  /*2250*/  SEL R5, R5, R11, P0 ;  /* 0x0000000b05057207 */ /* 0x000fe40000000000 */
[----:B------:R-:W-:Y:S02]  /*2260*/  SEL R6, R6, R9, P0 ;  /* 0x0000000906067207 */ /* 0x000fe40000000000 */
[----:B------:R-:W-:-:S02]  /*2270*/  IADD3 R4, P2, PT, R7, 0x1, RZ ;  /* 0x0000000107047810 */ /* 0x000fc40007f5e0ff */
[----:B------:R-:W-:Y:S02]  /*2280*/  SEL R8, R8, R10, P0 ;  /* 0x0000000a08087207 */ /* 0x000fe40000000000 */
[----:B------:R-:W-:Y:S01]  /*2290*/  ISETP.GE.U32.AND P0, PT, R5, R2, PT ;  /* 0x000000020500720c */ /* 0x000fe20003f06070 */
[----:B------:R-:W-:Y:S01]  /*22a0*/  IMAD.X R5, RZ, RZ, R6, P2 ;  /* 0x000000ffff057224 */ /* 0x000fe200010e0606 */
[----:B------:R-:W-:Y:S01]  /*22b0*/  ISETP.NE.AND.EX P1, PT, R3, RZ, PT, P1 ;  /* 0x000000ff0300720c */ /* 0x000fe20003f25310 */
[----:B------:R-:W-:Y:S01]  /*22c0*/  IMAD.MOV.U32 R2, RZ, RZ, R0 ;  /* 0x000000ffff027224 */ /* 0x000fe200078e0000 */
[----:B------:R-:W-:Y:S01]  /*22d0*/  ISETP.GE.U32.AND.EX P0, PT, R8, R3, PT, P0 ;  /* 0x000000030800720c */ /* 0x000fe20003f06100 */
[----:B------:R-:W-:-:S03]  /*22e0*/  IMAD.MOV.U32 R3, RZ, RZ, 0x0 ;  /* 0x00000000ff037424 */ /* 0x000fc600078e00ff */
[----:B------:R-:W-:Y:S02]  /*22f0*/  SEL R4, R4, R7, P0 ;  /* 0x0000000704047207 */ /* 0x000fe40000000000 */
[----:B------:R-:W-:Y:S02]  /*2300*/  SEL R5, R5, R6, P0 ;  /* 0x0000000605057207 */ /* 0x000fe40000000000 */
[----:B------:R-:W-:Y:S02]  /*2310*/  SEL R4, R4, 0xffffffff, P1 ;  /* 0xffffffff04047807 */ /* 0x000fe40000800000 */
[----:B------:R-:W-:Y:S01]  /*2320*/  SEL R5, R5, 0xffffffff, P1 ;  /* 0xffffffff05057807 */ /* 0x000fe20000800000 */
[----:B------:R-:W-:Y:S06]  /*2330*/  RET.REL.NODEC R2 `(_Z15maxPool2dKernelPfS_mmmmmmmmm) ;  /* 0xffffffdc02307950 */ /* 0x000fec0003c3ffff */
.L_x_14:
[----:B------:R-:W-:-:S00]  /*2340*/  BRA `(.L_x_14) ;  /* 0xfffffffc00fc7947 */ /* 0x000fc0000383ffff */
[----:B------:R-:W-:-:S00]  /*2350*/  NOP ;  /* 0x0000000000007918 */ /* 0x000fc00000000000 */
        /* <DEDUP_REMOVED lines=10> */
.L_x_27:


//--------------------- .text._Z19conv2dForwardKernelPfS_S_mmmmmmmmmm --------------------------
	.section	.text._Z19conv2dForwardKernelPfS_S_mmmmmmmmmm,"ax",@progbits
	.align	128
        .global         _Z19conv2dForwardKernelPfS_S_mmmmmmmmmm
        .type           _Z19conv2dForwardKernelPfS_S_mmmmmmmmmm,@function
        .size           _Z19conv2dForwardKernelPfS_S_mmmmmmmmmm,(.L_x_28 - _Z19conv2dForwardKernelPfS_S_mmmmmmmmmm)
        .other          _Z19conv2dForwardKernelPfS_S_mmmmmmmmmm,@"STO_CUDA_ENTRY STV_DEFAULT"
_Z19conv2dForwardKernelPfS_S_mmmmmmmmmm:
.text._Z19conv2dForwardKernelPfS_S_mmmmmmmmmm:
        /* <DEDUP_REMOVED lines=9> */
[----:B------:R-:W-:Y:S01]  /*0090*/  HFMA2 R11, -RZ, RZ, 0, 0 ;  /* 0x00000000ff0b7431 */ /* 0x000fe200000001ff */
[----:B0-----:R-:W0:Y:S01]  /*00a0*/  I2F.U32.RP R0, UR4 ;  /* 0x0000000400007d06 */ /* 0x001e220008209000 */
[----:B------:R-:W-:-:S07]  /*00b0*/  ISETP.NE.U32.AND P2, PT, RZ, UR4, PT ;  /* 0x00000004ff007c0c */ /* 0x000fce000bf45070 */
[----:B0-----:R-:W0:Y:S02]  /*00c0*/  MUFU.RCP R0, R0 ;  /* 0x0000000000007308 */ /* 0x001e240000001000 */
[----:B0-----:R-:W-:-:S06]  /*00d0*/  VIADD R2, R0, 0xffffffe ;  /* 0x0ffffffe00027836 */ /* 0x001fcc0000000000 */
[----:B------:R0:W1:Y:S02]  /*00e0*/  F2I.FTZ.U32.TRUNC.NTZ R3, R2 ;  /* 0x0000000200037305 */ /* 0x000064000021f000 */
[----:B0-----:R-:W-:Y:S02]  /*00f0*/  IMAD.MOV.U32 R2, RZ, RZ, RZ ;  /* 0x000000ffff027224 */ /* 0x001fe400078e00ff */
[----:B-1----:R-:W-:-:S04]  /*0100*/  IMAD.MOV R5, RZ, RZ, -R3 ;  /* 0x000000ffff057224 */ /* 0x002fc800078e0a03 */
[----:B------:R-:W-:-:S04]  /*0110*/  IMAD R5, R5, UR4, RZ ;  /* 0x0000000405057c24 */ /* 0x000fc8000f8e02ff */
        /* <DEDUP_REMOVED lines=14> */
.L_x_15:
[----:B------:R-:W-:-:S07]  /*0200*/  MOV R0, 0x220 ;  /* 0x0000022000007802 */ /* 0x000fce0000000f00 */
[----:B------:R-:W-:Y:S05]  /*0210*/  CALL.REL.NOINC `($__internal_1_$__cuda_sm20_div_u64) ;  /* 0x00000018002c7944 */ /* 0x000fea0003c00000 */
        /* <DEDUP_REMOVED lines=8> */
.L_x_16:
[----:B------:R-:W0:Y:S01]  /*02a0*/  S2R R12, SR_TID.Z ;  /* 0x00000000000c7919 */ /* 0x000e220000002300 */
[----:B------:R-:W1:Y:S01]  /*02b0*/  LDC R15, c[0x0][0x364] ;  /* 0x0000d900ff0f7b82 */ /* 0x000e620000000800 */
[----:B------:R-:W2:Y:S01]  /*02c0*/  LDCU.64 UR6, c[0x0][0x3d0] ;  /* 0x00007a00ff0677ac */ /* 0x000ea20008000a00 */
[----:B------:R-:W1:Y:S01]  /*02d0*/  S2R R14, SR_TID.Y ;  /* 0x00000000000e7919 */ /* 0x000e620000002200 */
[----:B------:R-:W3:Y:S05]  /*02e0*/  LDCU.64 UR8, c[0x0][0x3b8] ;  /* 0x00007700ff0877ac */ /* 0x000eea0008000a00 */
[----:B------:R-:W0:Y:S01]  /*02f0*/  S2UR UR5, SR_CTAID.Z ;  /* 0x00000000000579c3 */ /* 0x000e220000002700 */
[----:B------:R-:W4:Y:S07]  /*0300*/  LDCU.64 UR10, c[0x0][0x3c0] ;  /* 0x00007800ff0a77ac */ /* 0x000f2e0008000a00 */
[----:B------:R-:W0:Y:S08]  /*0310*/  LDC R13, c[0x0][0x368] ;  /* 0x0000da00ff0d7b82 */ /* 0x000e300000000800 */
[----:B------:R-:W1:Y:S01]  /*0320*/  S2UR UR4, SR_CTAID.Y ;  /* 0x00000000000479c3 */ /* 0x000e620000002600 */
[----:B----4-:R-:W-:Y:S01]  /*0330*/  ISETP.GE.U32.AND P2, PT, R10, UR10, PT ;  /* 0x0000000a0a007c0c */ /* 0x010fe2000bf46070 */
[----:B0-----:R-:W-:-:S05]  /*0340*/  IMAD R12, R13, UR5, R12 ;  /* 0x000000050d0c7c24 */ /* 0x001fca000f8e020c */
[----:B--2---:R-:W-:Y:S01]  /*0350*/  ISETP.GE.U32.AND P0, PT, R12, UR6, PT ;  /* 0x000000060c007c0c */ /* 0x004fe2000bf06070 */
[----:B-1----:R-:W-:-:S03]  /*0360*/  IMAD R14, R15, UR4, R14 ;  /* 0x000000040f0e7c24 */ /* 0x002fc6000f8e020e */
[----:B------:R-:W-:Y:S02]  /*0370*/  ISETP.GE.U32.AND.EX P0, PT, RZ, UR7, PT, P0 ;  /* 0x00000007ff007c0c */ /* 0x000fe4000bf06100 */
[----:B---3--:R-:W-:-:S04]  /*0380*/  ISETP.GE.U32.AND P1, PT, R14, UR8, PT ;  /* 0x000000080e007c0c */ /* 0x008fc8000bf26070 */
[----:B------:R-:W-:-:S04]  /*0390*/  ISETP.GE.U32.OR.EX P0, PT, RZ, UR9, P0, P1 ;  /* 0x00000009ff007c0c */ /* 0x000fc80008706510 */
[----:B------:R-:W-:-:S13]  /*03a0*/  ISETP.GE.U32.OR.EX P0, PT, R11, UR11, P0, P2 ;  /* 0x0000000b0b007c0c */ /* 0x000fda0008706520 */
[----:B------:R-:W-:Y:S05]  /*03b0*/  @P0 EXIT ;  /* 0x000000000000094d */ /* 0x000fea0003800000 */
[----:B------:R-:W0:Y:S01]  /*03c0*/  LDCU.64 UR4, c[0x0][0x3c8] ;  /* 0x00007900ff0477ac */ /* 0x000e220008000a00 */
[----:B------:R-:W-:Y:S01]  /*03d0*/  IMAD.MOV.U32 R0, RZ, RZ, RZ ;  /* 0x000000ffff007224 */ /* 0x000fe200078e00ff */
[----:B------:R-:W1:Y:S01]  /*03e0*/  LDCU.64 UR6, c[0x0][0x398] ;  /* 0x00007300ff0677ac */ /* 0x000e620008000a00 */
[----:B------:R-:W2:Y:S01]  /*03f0*/  LDCU.64 UR14, c[0x0][0x358] ;  /* 0x00006b00ff0e77ac */ /* 0x000ea20008000a00 */
[----:B0-----:R-:W-:Y:S02]  /*0400*/  UISETP.NE.U32.AND UP0, UPT, UR4, URZ, UPT ;  /* 0x000000ff0400728c */ /* 0x001fe4000bf05070 */
[----:B-1----:R-:W-:Y:S02]  /*0410*/  UISETP.NE.U32.AND UP1, UPT, UR6, URZ, UPT ;  /* 0x000000ff0600728c */ /* 0x002fe4000bf25070 */
[----:B------:R-:W-:Y:S02]  /*0420*/  UISETP.NE.AND.EX UP0, UPT, UR5, URZ, UPT, UP0 ;  /* 0x000000ff0500728c */ /* 0x000fe4000bf05300 */
[----:B------:R-:W-:-:S04]  /*0430*/  UISETP.NE.AND.EX UP1, UPT, UR7, URZ, UPT, UP1 ;  /* 0x000000ff0700728c */ /* 0x000fc8000bf25310 */
[----:B------:R-:W-:-:S09]  /*0440*/  UPLOP3.LUT UP0, UPT, UP0, UP1, UPT, 0x2f, 0xf2 ;  /* 0x0000000000f2789c */ /* 0x000fd20000702577 */
[----:B--2---:R-:W-:Y:S05]  /*0450*/  BRA.U UP0, `(.L_x_17) ;  /* 0x0000001500487547 */ /* 0x004fea000b800000 */
[----:B------:R-:W-:Y:S01]  /*0460*/  IMAD.MOV.U32 R0, RZ, RZ, RZ ;  /* 0x000000ffff007224 */ /* 0x000fe200078e00ff */
[----:B------:R-:W-:Y:S01]  /*0470*/  UMOV UR4, URZ ;  /* 0x000000ff00047c82 */ /* 0x000fe20008000000 */
[----:B------:R-:W-:-:S05]  /*0480*/  UMOV UR5, URZ ;  /* 0x000000ff00057c82 */ /* 0x000fca0008000000 */
.L_x_25:
[----:B------:R-:W0:Y:S01]  /*0490*/  LDC.64 R18, c[0x0][0x3c8] ;  /* 0x0000f200ff127b82 */ /* 0x000e220000000a00 */
[----:B------:R-:W-:Y:S01]  /*04a0*/  UMOV UR6, UR4 ;  /* 0x0000000400067c82 */ /* 0x000fe20008000000 */
[----:B------:R-:W-:Y:S01]  /*04b0*/  UIADD3 UR4, UP0, UPT, UR4, 0x1, URZ ;  /* 0x0000000104047890 */ /* 0x000fe2000ff1e0ff */
[----:B------:R-:W-:Y:S01]  /*04c0*/  UMOV UR7, UR5 ;  /* 0x0000000500077c82 */ /* 0x000fe20008000000 */
[----:B------:R-:W-:Y:S02]  /*04d0*/  UMOV UR8, URZ ;  /* 0x000000ff00087c82 */ /* 0x000fe40008000000 */
[----:B------:R-:W-:Y:S01]  /*04e0*/  UIADD3.X UR5, UPT, UPT, URZ, UR5, URZ, UP0, !UPT ;  /* 0x00000005ff057290 */ /* 0x000fe200087fe4ff */
[----:B------:R-:W-:Y:S01]  /*04f0*/  UMOV UR9, URZ ;  /* 0x000000ff00097c82 */ /* 0x000fe20008000000 */
[----:B0-----:R-:W-:Y:S01]  /*0500*/  ISETP.NE.U32.AND P0, PT, R18, UR4, PT ;  /* 0x0000000412007c0c */ /* 0x001fe2000bf05070 */
[----:B------:R-:W-:-:S03]  /*0510*/  IMAD.WIDE.U32 R16, R10, R18, UR6 ;  /* 0x000000060a107e25 */ /* 0x000fc6000f8e0012 */
[----:B------:R-:W-:Y:S01]  /*0520*/  ISETP.NE.AND.EX P0, PT, R19, UR5, PT, P0 ;  /* 0x0000000513007c0c */ /* 0x000fe2000bf05300 */
[----:B------:R-:W-:-:S12]  /*0530*/  IMAD.WIDE.U32 R18, R12, R18, UR6 ;  /* 0x000000060c127e25 */ /* 0x000fd8000f8e0012 */
.L_x_24:
[----:B------:R-:W0:Y:S01]  /*0540*/  LDCU.128 UR16, c[0x0][0x3a0] ;  /* 0x00007400ff1077ac */ /* 0x000e220008000c00 */
[----:B------:R-:W-:Y:S01]  /*0550*/  BSSY.RECONVERGENT B0, `(.L_x_18) ;  /* 0x000013b000007945 */ /* 0x000fe20003800200 */
[----:B------:R-:W1:Y:S01]  /*0560*/  LDCU.64 UR20, c[0x0][0x3d8] ;  /* 0x00007b00ff1477ac */ /* 0x000e620008000a00 */
[----:B0-----:R-:W-:Y:S01]  /*0570*/  IMAD.U32 R6, RZ, RZ, UR16 ;  /* 0x00000010ff067e24 */ /* 0x001fe2000f8e00ff */
[----:B------:R-:W-:Y:S01]  /*0580*/  MOV R9, UR19 ;  /* 0x0000001300097c02 */ /* 0x000fe20008000f00 */
[----:B------:R-:W-:Y:S02]  /*0590*/  IMAD.U32 R7, RZ, RZ, UR17 ;  /* 0x00000011ff077e24 */ /* 0x000fe4000f8e00ff */
[-C--:B------:R-:W-:Y:S02]  /*05a0*/  IMAD R2, R5, R6.reuse, RZ ;  /* 0x0000000605027224 */ /* 0x080fe400078e02ff */
[----:B------:R-:W-:Y:S02]  /*05b0*/  IMAD.U32 R8, RZ, RZ, UR18 ;  /* 0x00000012ff087e24 */ /* 0x000fe4000f8e00ff */
[----:B------:R-:W-:-:S04]  /*05c0*/  IMAD.WIDE.U32 R20, R4, R6, UR8 ;  /* 0x0000000804147e25 */ /* 0x000fc8000f8e0006 */
[----:B------:R-:W-:Y:S01]  /*05d0*/  IMAD R3, R4, R7, R2 ;  /* 0x0000000704037224 */ /* 0x000fe200078e0202 */
[----:B------:R-:W-:-:S03]  /*05e0*/  IADD3 R2, P2, PT, R20, -R8, RZ ;  /* 0x8000000814027210 */ /* 0x000fc60007f5e0ff */
[----:B------:R-:W-:Y:S01]  /*05f0*/  IMAD.IADD R22, R21, 0x1, R3 ;  /* 0x0000000115167824 */ /* 0x000fe200078e0203 */
[----:B-1----:R-:W-:-:S03]  /*0600*/  ISETP.GE.U32.AND P1, PT, R2, UR20, PT ;  /* 0x0000001402007c0c */ /* 0x002fc6000bf26070 */
[----:B------:R-:W-:Y:S01]  /*0610*/  IMAD.X R3, R22, 0x1, ~R9, P2 ;  /* 0x0000000116037824 */ /* 0x000fe200010e0e09 */
[----:B------:R-:W-:-:S04]  /*0620*/  ISETP.LT.U32.AND P2, PT, R20, R8, PT ;  /* 0x000000081400720c */ /* 0x000fc80003f41070 */
[----:B------:R-:W-:-:S04]  /*0630*/  ISETP.GE.U32.AND.EX P1, PT, R3, UR21, PT, P1 ;  /* 0x0000001503007c0c */ /* 0x000fc8000bf26110 */
[----:B------:R-:W-:-:S13]  /*0640*/  ISETP.LT.U32.OR.EX P1, PT, R22, R9, P1, P2 ;  /* 0x000000091600720c */ /* 0x000fda0000f21520 */
[----:B------:R-:W-:Y:S05]  /*0650*/  @P1 BRA `(.L_x_19) ;  /* 0x0000001000a81947 */ /* 0x000fea0003800000 */
[----:B------:R-:W0:Y:S01]  /*0660*/  LDCU.64 UR6, c[0x0][0x3c8] ;  /* 0x00007900ff0677ac */ /* 0x000e220008000a00 */
[----:B------:R-:W1:Y:S01]  /*0670*/  LDC.64 R20, c[0x0][0x398] ;  /* 0x0000e600ff147b82 */ /* 0x000e620000000a00 */
[----:B------:R-:W-:Y:S01]  /*0680*/  IMAD.WIDE.U32 R2, R16, UR20, R2 ;  /* 0x0000001410027c25 */ /* 0x000fe2000f8e0002 */
[----:B------:R-:W-:Y:S01]  /*0690*/  IADD3 R22, P2, PT, RZ, -R8, RZ ;  /* 0x80000008ff167210 */ /* 0x000fe20007f5e0ff */
[----:B------:R-:W2:Y:S02]  /*06a0*/  LDCU.64 UR12, c[0x0][0x3e0] ;  /* 0x00007c00ff0c77ac */ /* 0x000ea40008000a00 */
[----:B0-----:R-:W-:Y:S01]  /*06b0*/  IMAD R23, R11, UR6, RZ ;  /* 0x000000060b177c24 */ /* 0x001fe2000f8e02ff */
[----:B------:R-:W-:Y:S01]  /*06c0*/  UMOV UR6, URZ ;  /* 0x000000ff00067c82 */ /* 0x000fe20008000000 */
[----:B------:R-:W-:Y:S02]  /*06d0*/  IMAD R25, R12, UR7, R19 ;  /* 0x000000070c197c24 */ /* 0x000fe4000f8e0213 */
[----:B------:R-:W-:Y:S01]  /*06e0*/  IMAD R23, R10, UR7, R23 ;  /* 0x000000070a177c24 */ /* 0x000fe2000f8e0217 */
[----:B------:R-:W-:Y:S01]  /*06f0*/  UMOV UR7, URZ ;  /* 0x000000ff00077c82 */ /* 0x000fe20008000000 */
[----:B-1----:R-:W-:-:S02]  /*0700*/  ISETP.GE.U32.AND P1, PT, R20, 0x8, PT ;  /* 0x000000081400780c */ /* 0x002fc40003f26070 */
[----:B------:R-:W-:Y:S02]  /*0710*/  IMAD.IADD R23, R17, 0x1, R23 ;  /* 0x0000000111177824 */ /* 0x000fe400078e0217 */
[-C--:B------:R-:W-:Y:S01]  /*0720*/  IMAD R24, R25, R20.reuse, RZ ;  /* 0x0000001419187224 */ /* 0x080fe200078e02ff */
[----:B------:R-:W-:Y:S01]  /*0730*/  ISETP.GE.U32.AND.EX P1, PT, R21, RZ, PT, P1 ;  /* 0x000000ff1500720c */ /* 0x000fe20003f26110 */
[----:B------:R-:W-:Y:S02]  /*0740*/  IMAD R23, R23, UR20, RZ ;  /* 0x0000001417177c24 */ /* 0x000fe4000f8e02ff */
[----:B------:R-:W-:Y:S02]  /*0750*/  IMAD R31, R18, R21, R24 ;  /* 0x00000015121f7224 */ /* 0x000fe400078e0218 */
[----:B------:R-:W-:Y:S02]  /*0760*/  IMAD R23, R16, UR21, R23 ;  /* 0x0000001510177c24 */ /* 0x000fe4000f8e0217 */
[----:B------:R-:W-:-:S04]  /*0770*/  IMAD.WIDE.U32 R20, R18, R20, UR8 ;  /* 0x0000000812147e25 */ /* 0x000fc8000f8e0014 */
[----:B------:R-:W-:Y:S02]  /*0780*/  IMAD.IADD R3, R3, 0x1, R23 ;  /* 0x0000000103037824 */ /* 0x000fe400078e0217 */
[----:B------:R-:W-:Y:S02]  /*0790*/  IMAD.X R23, RZ, RZ, ~R9, P2 ;  /* 0x000000ffff177224 */ /* 0x000fe400010e0e09 */
[----:B--2---:R-:W-:Y:S02]  /*07a0*/  IMAD R3, R3, UR12, RZ ;  /* 0x0000000c03037c24 */ /* 0x004fe4000f8e02ff */
[----:B------:R-:W-:-:S04]  /*07b0*/  IMAD.WIDE.U32 R22, R2, UR12, R22 ;  /* 0x0000000c02167c25 */ /* 0x000fc8000f8e0016 */
[----:B------:R-:W-:Y:S02]  /*07c0*/  IMAD R3, R2, UR13, R3 ;  /* 0x0000000d02037c24 */ /* 0x000fe4000f8e0203 */
[----:B------:R-:W-:Y:S02]  /*07d0*/  IMAD.IADD R31, R21, 0x1, R31 ;  /* 0x00000001151f7824 */ /* 0x000fe400078e021f */
[----:B------:R-:W-:Y:S01]  /*07e0*/  IMAD.IADD R30, R23, 0x1, R3 ;  /* 0x00000001171e7824 */ /* 0x000fe200078e0203 */
[----:B------:R-:W-:Y:S06]  /*07f0*/  @!P1 BRA `(.L_x_20) ;  /* 0x0000000800109947 */ /* 0x000fec0003800000 */
[----:B------:R-:W0:Y:S01]  /*0800*/  LDC.64 R2, c[0x0][0x388] ;  /* 0x0000e200ff027b82 */ /* 0x000e220000000a00 */
[----:B------:R-:W1:Y:S01]  /*0810*/  LDCU.64 UR10, c[0x0][0x398] ;  /* 0x00007300ff0a77ac */ /* 0x000e620008000a00 */
[----:B------:R-:W-:Y:S01]  /*0820*/  UMOV UR6, 0x3 ;  /* 0x0000000300067882 */ /* 0x000fe20000000000 */
[----:B------:R-:W-:Y:S01]  /*0830*/  UMOV UR7, 0x0 ;  /* 0x0000000000077882 */ /* 0x000fe20000000000 */
[----:B------:R-:W2:Y:S01]  /*0840*/  LDCU UR22, c[0x0][0x39c] ;  /* 0x00007380ff1677ac */ /* 0x000ea20008000800 */
[C---:B------:R-:W-:Y:S01]  /*0850*/  IMAD.WIDE.U32 R8, R14.reuse, R6, UR6 ;  /* 0x000000060e087e25 */ /* 0x040fe2000f8e0006 */
[----:B------:R-:W3:Y:S03]  /*0860*/  LDCU.64 UR12, c[0x0][0x3e0] ;  /* 0x00007c00ff0c77ac */ /* 0x000ee60008000a00 */
[----:B------:R-:W-:Y:S02]  /*0870*/  IMAD R26, R14, R7, R9 ;  /* 0x000000070e1a7224 */ /* 0x000fe400078e0209 */
[----:B------:R-:W-:Y:S01]  /*0880*/  IMAD.MOV.U32 R27, RZ, RZ, R8 ;  /* 0x000000ffff1b7224 */ /* 0x000fe200078e0008 */
[----:B------:R-:W4:Y:S01]  /*0890*/  LDCU.64 UR24, c[0x0][0x380] ;  /* 0x00007000ff1877ac */ /* 0x000f220008000a00 */
[----:B-1----:R-:W-:-:S02]  /*08a0*/  USHF.L.U32 UR23, UR10, 0x2, URZ ;  /* 0x000000020a177899 */ /* 0x002fc400080006ff */
[----:B------:R-:W-:Y:S01]  /*08b0*/  USHF.L.U64.HI UR11, UR10, 0x2, UR11 ;  /* 0x000000020a0b7899 */ /* 0x000fe2000801020b */
[----:B------:R-:W1:Y:S03]  /*08c0*/  LDCU.128 UR16, c[0x0][0x3a0] ;  /* 0x00007400ff1077ac */ /* 0x000e660008000c00 */
[----:B0-----:R-:W-:Y:S01]  /*08d0*/  IMAD.WIDE.U32 R2, R20, UR23, R2 ;  /* 0x0000001714027c25 */ /* 0x001fe2000f8e0002 */
[----:B------:R-:W-:-:S03]  /*08e0*/  ULOP3.LUT UR10, UR10, 0xfffffff8, URZ, 0xc0, !UPT ;  /* 0xfffffff80a0a7892 */ /* 0x000fc6000f8ec0ff */
[----:B------:R-:W-:Y:S01]  /*08f0*/  IMAD R24, R20, UR11, RZ ;  /* 0x0000000b14187c24 */ /* 0x000fe2000f8e02ff */
[----:B------:R-:W-:Y:S01]  /*0900*/  IADD3 R32, P1, PT, R2, 0x10, RZ ;  /* 0x0000001002207810 */ /* 0x000fe20007f3e0ff */
[----:B------:R-:W-:Y:S01]  /*0910*/  UMOV UR6, URZ ;  /* 0x000000ff00067c82 */ /* 0x000fe20008000000 */
[----:B------:R-:W-:Y:S01]  /*0920*/  UMOV UR7, URZ ;  /* 0x000000ff00077c82 */ /* 0x000fe20008000000 */
[----:B------:R-:W-:-:S05]  /*0930*/  IMAD R25, R31, UR23, R24 ;  /* 0x000000171f197c24 */ /* 0x000fca000f8e0218 */
[----:B-1234-:R-:W-:-:S07]  /*0940*/  IADD3.X R25, PT, PT, R3, R25, RZ, P1, !PT ;  /* 0x0000001903197210 */ /* 0x01efce0000ffe4ff */
.L_x_21:
[----:B------:R-:W-:Y:S01]  /*0950*/  IMAD.U32 R8, RZ, RZ, UR18 ;  /* 0x00000012ff087e24 */ /* 0x000fe2000f8e00ff */
[C---:B------:R-:W-:Y:S01]  /*0960*/  IADD3 R33, P3, PT, R27.reuse, -0x3, RZ ;  /* 0xfffffffd1b217810 */ /* 0x040fe20007f7e0ff */
[----:B------:R-:W-:Y:S02]  /*0970*/  IMAD.U32 R9, RZ, RZ, UR19 ;  /* 0x00000013ff097e24 */ /* 0x000fe4000f8e00ff */
[----:B------:R-:W-:Y:S01]  /*0980*/  IMAD.U32 R6, RZ, RZ, UR16 ;  /* 0x00000010ff067e24 */ /* 0x000fe2000f8e00ff */
[----:B------:R-:W-:Y:S01]  /*0990*/  IADD3 R29, P1, PT, R27, -R8, RZ ;  /* 0x800000081b1d7210 */ /* 0x000fe20007f3e0ff */
[----:B------:R-:W-:Y:S01]  /*09a0*/  IMAD.U32 R7, RZ, RZ, UR17 ;  /* 0x00000011ff077e24 */ /* 0x000fe2000f8e00ff */
[C---:B------:R-:W-:Y:S02]  /*09b0*/  IADD3.X R34, PT, PT, R26.reuse, -0x1, RZ, P3, !PT ;  /* 0xffffffff1a227810 */ /* 0x040fe40001ffe4ff */
[----:B------:R-:W-:Y:S01]  /*09c0*/  IADD3 R2, P2, PT, R29, -0x3, RZ ;  /* 0xfffffffd1d027810 */ /* 0x000fe20007f5e0ff */
[----:B------:R-:W-:-:S03]  /*09d0*/  IMAD.X R28, R26, 0x1, ~R9, P1 ;  /* 0x000000011a1c7824 */ /* 0x000fc600008e0e09 */
[----:B------:R-:W-:Y:S01]  /*09e0*/  ISETP.GE.U32.AND P1, PT, R2, UR12, PT ;  /* 0x0000000c02007c0c */ /* 0x000fe2000bf26070 */
[----:B------:R-:W-:Y:S01]  /*09f0*/  IMAD.WIDE.U32 R2, R14, R6, UR6 ;  /* 0x000000060e027e25 */ /* 0x000fe2000f8e0006 */
[----:B------:R-:W-:Y:S02]  /*0a00*/  IADD3.X R24, PT, PT, R28, -0x1, RZ, P2, !PT ;  /* 0xffffffff1c187810 */ /* 0x000fe400017fe4ff */
[----:B------:R-:W-:Y:S01]  /*0a10*/  ISETP.LT.U32.AND P2, PT, R33, R8, PT ;  /* 0x000000082100720c */ /* 0x000fe20003f41070 */
[----:B------:R-:W-:Y:S01]  /*0a20*/  IMAD R33, R14, R7, RZ ;  /* 0x000000070e217224 */ /* 0x000fe200078e02ff */
[----:B------:R-:W-:Y:S02]  /*0a30*/  ISETP.GE.U32.AND.EX P1, PT, R24, UR13, PT, P1 ;  /* 0x0000000d18007c0c */ /* 0x000fe4000bf26110 */
[----:B------:R-:W-:Y:S02]  /*0a40*/  IADD3 R24, P3, PT, R22, R2, RZ ;  /* 0x0000000216187210 */ /* 0x000fe40007f7e0ff */
[----:B------:R-:W-:-:S02]  /*0a50*/  ISETP.LT.U32.OR.EX P1, PT, R34, R9, P1, P2 ;  /* 0x000000092200720c */ /* 0x000fc40000f21520 */
[----:B------:R-:W-:Y:S02]  /*0a60*/  IADD3.X R3, PT, PT, R30, R33, R3, P3, !PT ;  /* 0x000000211e037210 */ /* 0x000fe40001ffe403 */
[----:B------:R-:W-:-:S04]  /*0a70*/  LEA R2, P2, R24, UR24, 0x2 ;  /* 0x0000001818027c11 */ /* 0x000fc8000f8410ff */
[----:B------:R-:W-:Y:S01]  /*0a80*/  LEA.HI.X R3, R24, UR25, R3, 0x2, P2 ;  /* 0x0000001918037c11 */ /* 0x000fe200090f1403 */
[----:B------:R-:W-:-:S04]  /*0a90*/  IMAD.MOV.U32 R24, RZ, RZ, R32 ;  /* 0x000000ffff187224 */ /* 0x000fc800078e0020 */
[----:B------:R-:W2:Y:S04]  /*0aa0*/  @!P1 LDG.E R33, desc[UR14][R2.64] ;  /* 0x0000000e02219981 */ /* 0x000ea8000c1e1900 */
[----:B------:R-:W2:Y:S01]  /*0ab0*/  @!P1 LDG.E R32, desc[UR14][R24.64+-0x10] ;  /* 0xfffff00e18209981 */ /* 0x000ea2000c1e1900 */
[----:B------:R-:W-:Y:S02]  /*0ac0*/  IADD3 R34, P2, PT, R29, -0x2, RZ ;  /* 0xfffffffe1d227810 */ /* 0x000fe40007f5e0ff */
[----:B------:R-:W-:Y:S02]  /*0ad0*/  IADD3 R35, P3, PT, R27, -0x2, RZ ;  /* 0xfffffffe1b237810 */ /* 0x000fe40007f7e0ff */
[----:B------:R-:W-:Y:S02]  /*0ae0*/  ISETP.GE.U32.AND P4, PT, R34, UR12, PT ;  /* 0x0000000c22007c0c */ /* 0x000fe4000bf86070 */
[----:B------:R-:W-:-:S02]  /*0af0*/  IADD3.X R34, PT, PT, R28, -0x1, RZ, P2, !PT ;  /* 0xffffffff1c227810 */ /* 0x000fc400017fe4ff */
[----:B------:R-:W-:Y:S02]  /*0b00*/  ISETP.LT.U32.AND P2, PT, R35, R8, PT ;  /* 0x000000082300720c */ /* 0x000fe40003f41070 */
[----:B------:R-:W-:Y:S02]  /*0b10*/  ISETP.GE.U32.AND.EX P4, PT, R34, UR13, PT, P4 ;  /* 0x0000000d22007c0c */ /* 0x000fe4000bf86140 */
[----:B------:R-:W-:Y:S02]  /*0b20*/  IADD3 R34, P5, PT, R29, -0x1, RZ ;  /* 0xffffffff1d227810 */ /* 0x000fe40007fbe0ff */
[----:B------:R-:W-:Y:S02]  /*0b30*/  IADD3.X R36, PT, PT, R26, -0x1, RZ, P3, !PT ;  /* 0xffffffff1a247810 */ /* 0x000fe40001ffe4ff */
[----:B------:R-:W-:Y:S02]  /*0b40*/  ISETP.GE.U32.AND P3, PT, R34, UR12, PT ;  /* 0x0000000c22007c0c */ /* 0x000fe4000bf66070 */
[----:B------:R-:W-:-:S02]  /*0b50*/  ISETP.LT.U32.OR.EX P2, PT, R36, R9, P4, P2 ;  /* 0x000000092400720c */ /* 0x000fc40002741520 */
[----:B------:R-:W-:Y:S02]  /*0b60*/  IADD3.X R34, PT, PT, R28, -0x1, RZ, P5, !PT ;  /* 0xffffffff1c227810 */ /* 0x000fe40002ffe4ff */
[----:B------:R-:W-:Y:S02]  /*0b70*/  IADD3 R35, P4, PT, R27, -0x1, RZ ;  /* 0xffffffff1b237810 */ /* 0x000fe40007f9e0ff */
[----:B------:R-:W-:Y:S02]  /*0b80*/  ISETP.GE.U32.AND.EX P3, PT, R34, UR13, PT, P3 ;  /* 0x0000000d22007c0c */ /* 0x000fe4000bf66130 */
[----:B------:R-:W-:Y:S02]  /*0b90*/  ISETP.LT.U32.AND P5, PT, R35, R8, PT ;  /* 0x000000082300720c */ /* 0x000fe40003fa1070 */
[----:B------:R-:W-:-:S04]  /*0ba0*/  IADD3.X R34, PT, PT, R26, -0x1, RZ, P4, !PT ;  /* 0xffffffff1a227810 */ /* 0x000fc800027fe4ff */
[----:B------:R-:W-:-:S13]  /*0bb0*/  ISETP.LT.U32.OR.EX P3, PT, R34, R9, P3, P5 ;  /* 0x000000092200720c */ /* 0x000fda0001f61550 */
[----:B------:R-:W3:Y:S04]  /*0bc0*/  @!P3 LDG.E R37, desc[UR14][R2.64+0x8] ;  /* 0x0000080e0225b981 */ /* 0x000ee8000c1e1900 */
[----:B------:R-:W3:Y:S01]  /*0bd0*/  @!P3 LDG.E R36, desc[UR14][R24.64+-0x8] ;  /* 0xfffff80e1824b981 */ /* 0x000ee2000c1e1900 */
[----:B--2---:R-:W-:-:S03]  /*0be0*/  @!P1 FFMA R0, R33, R32, R0 ;  /* 0x0000002021009223 */ /* 0x004fc60000000000 */
[----:B------:R-:W2:Y:S04]  /*0bf0*/  @!P2 LDG.E R33, desc[UR14][R2.64+0x4] ;  /* 0x0000040e0221a981 */ /* 0x000ea8000c1e1900 */
[----:B------:R-:W2:Y:S01]  /*0c00*/  @!P2 LDG.E R32, desc[UR14][R24.64+-0xc] ;  /* 0xfffff40e1820a981 */ /* 0x000ea2000c1e1900 */
[----:B------:R-:W-:Y:S02]  /*0c10*/  ISETP.GE.U32.AND P4, PT, R29, UR12, PT ;  /* 0x0000000c1d007c0c */ /* 0x000fe4000bf86070 */
[----:B------:R-:W-:Y:S02]  /*0c20*/  ISETP.LT.U32.AND P1, PT, R27, R8, PT ;  /* 0x000000081b00720c */ /* 0x000fe40003f21070 */
[----:B------:R-:W-:-:S04]  /*0c30*/  ISETP.GE.U32.AND.EX P4, PT, R28, UR13, PT, P4 ;  /* 0x0000000d1c007c0c */ /* 0x000fc8000bf86140 */
[----:B------:R-:W-:-:S13]  /*0c40*/  ISETP.LT.U32.OR.EX P4, PT, R26, R9, P4, P1 ;  /* 0x000000091a00720c */ /* 0x000fda0002781510 */
[----:B------:R-:W4:Y:S04]  /*0c50*/  @!P4 LDG.E R34, desc[UR14][R24.64+-0x4] ;  /* 0xfffffc0e1822c981 */ /* 0x000f28000c1e1900 */
[----:B------:R-:W4:Y:S01]  /*0c60*/  @!P4 LDG.E R35, desc[UR14][R2.64+0xc] ;  /* 0x00000c0e0223c981 */ /* 0x000f22000c1e1900 */
[----:B--2---:R-:W-:Y:S01]  /*0c70*/  @!P2 FFMA R0, R33, R32, R0 ;  /* 0x000000202100a223 */ /* 0x004fe20000000000 */
[----:B------:R-:W-:-:S03]  /*0c80*/  IADD3 R32, P2, PT, R29, 0x1, RZ ;  /* 0x000000011d207810 */ /* 0x000fc60007f5e0ff */
[----:B---3--:R-:W-:Y:S01]  /*0c90*/  @!P3 FFMA R0, R37, R36, R0 ;  /* 0x000000242500b223 */ /* 0x008fe20000000000 */
[----:B------:R-:W-:Y:S01]  /*0ca0*/  ISETP.GE.U32.AND P1, PT, R32, UR12, PT ;  /* 0x0000000c20007c0c */ /* 0x000fe2000bf26070 */
[----:B------:R-:W-:Y:S01]  /*0cb0*/  IMAD.X R32, RZ, RZ, R28, P2 ;  /* 0x000000ffff207224 */ /* 0x000fe200010e061c */
[----:B------:R-:W-:-:S04]  /*0cc0*/  IADD3 R33, P3, PT, R27, 0x1, RZ ;  /* 0x000000011b217810 */ /* 0x000fc80007f7e0ff */
[----:B------:R-:W-:Y:S01]  /*0cd0*/  ISETP.GE.U32.AND.EX P1, PT, R32, UR13, PT, P1 ;  /* 0x0000000d20007c0c */ /* 0x000fe2000bf26110 */
[----:B------:R-:W-:Y:S01]  /*0ce0*/  IMAD.X R32, RZ, RZ, R26, P3 ;  /* 0x000000ffff207224 */ /* 0x000fe200018e061a */
[----:B------:R-:W-:-:S04]  /*0cf0*/  ISETP.LT.U32.AND P2, PT, R33, R8, PT ;  /* 0x000000082100720c */ /* 0x000fc80003f41070 */
[----:B------:R-:W-:-:S13]  /*0d00*/  ISETP.LT.U32.OR.EX P1, PT, R32, R9, P1, P2 ;  /* 0x000000092000720c */ /* 0x000fda0000f21520 */
[----:B------:R-:W2:Y:S04]  /*0d10*/  @!P1 LDG.E R33, desc[UR14][R2.64+0x10] ;  /* 0x0000100e02219981 */ /* 0x000ea8000c1e1900 */
[----:B------:R-:W2:Y:S01]  /*0d20*/  @!P1 LDG.E R32, desc[UR14][R24.64] ;  /* 0x0000000e18209981 */ /* 0x000ea2000c1e1900 */
[----:B----4-:R-:W-:Y:S01]  /*0d30*/  @!P4 FFMA R0, R35, R34, R0 ;  /* 0x000000222300c223 */ /* 0x010fe20000000000 */
[----:B------:R-:W-:Y:S02]  /*0d40*/  IADD3 R34, P3, PT, R29, 0x2, RZ ;  /* 0x000000021d227810 */ /* 0x000fe40007f7e0ff */
[----:B------:R-:W-:Y:S02]  /*0d50*/  IADD3 R35, P5, PT, R27, 0x2, RZ ;  /* 0x000000021b237810 */ /* 0x000fe40007fbe0ff */
[----:B------:R-:W-:-:S02]  /*0d60*/  ISETP.GE.U32.AND P6, PT, R34, UR12, PT ;  /* 0x0000000c22007c0c */ /* 0x000fc4000bfc6070 */
[----:B------:R-:W-:Y:S02]  /*0d70*/  ISETP.LT.U32.AND P4, PT, R35, R8, PT ;  /* 0x000000082300720c */ /* 0x000fe40003f81070 */
[----:B------:R-:W-:Y:S02]  /*0d80*/  IADD3 R34, P2, PT, R29, 0x3, RZ ;  /* 0x000000031d227810 */ /* 0x000fe40007f5e0ff */
[----:B------:R-:W-:Y:S02]  /*0d90*/  IADD3.X R35, PT, PT, RZ, R28, RZ, P3, !PT ;  /* 0x0000001cff237210 */ /* 0x000fe40001ffe4ff */
[----:B------:R-:W-:Y:S01]  /*0da0*/  ISETP.GE.U32.AND P3, PT, R34, UR12, PT ;  /* 0x0000000c22007c0c */ /* 0x000fe2000bf66070 */
[----:B------:R-:W-:Y:S01]  /*0db0*/  IMAD.X R34, RZ, RZ, R26, P5 ;  /* 0x000000ffff227224 */ /* 0x000fe200028e061a */
[----:B------:R-:W-:Y:S01]  /*0dc0*/  ISETP.GE.U32.AND.EX P6, PT, R35, UR13, PT, P6 ;  /* 0x0000000d23007c0c */ /* 0x000fe2000bfc6160 */
[----:B------:R-:W-:Y:S01]  /*0dd0*/  IMAD.X R36, RZ, RZ, R28, P2 ;  /* 0x000000ffff247224 */ /* 0x000fe200010e061c */
[----:B------:R-:W-:-:S02]  /*0de0*/  IADD3 R35, P5, PT, R27, 0x3, RZ ;  /* 0x000000031b237810 */ /* 0x000fc40007fbe0ff */
[-C--:B------:R-:W-:Y:S02]  /*0df0*/  ISETP.LT.U32.OR.EX P4, PT, R34, R9.reuse, P6, P4 ;  /* 0x000000092200720c */ /* 0x080fe40003781540 */
[----:B------:R-:W-:Y:S01]  /*0e00*/  IADD3 R29, P6, PT, R29, 0x4, RZ ;  /* 0x000000041d1d7810 */ /* 0x000fe20007fde0ff */
[----:B------:R-:W-:Y:S01]  /*0e10*/  IMAD.X R34, RZ, RZ, R26, P5 ;  /* 0x000000ffff227224 */ /* 0x000fe200028e061a */
[----:B------:R-:W-:Y:S02]  /*0e20*/  ISETP.LT.U32.AND P2, PT, R35, R8, PT ;  /* 0x000000082300720c */ /* 0x000fe40003f41070 */
[----:B------:R-:W-:Y:S01]  /*0e30*/  ISETP.GE.U32.AND.EX P3, PT, R36, UR13, PT, P3 ;  /* 0x0000000d24007c0c */ /* 0x000fe2000bf66130 */
[----:B------:R-:W-:Y:S01]  /*0e40*/  IMAD.X R28, RZ, RZ, R28, P6 ;  /* 0x000000ffff1c7224 */ /* 0x000fe200030e061c */
[----:B------:R-:W-:Y:S02]  /*0e50*/  ISETP.GE.U32.AND P5, PT, R29, UR12, PT ;  /* 0x0000000c1d007c0c */ /* 0x000fe4000bfa6070 */
[----:B------:R-:W-:-:S02]  /*0e60*/  ISETP.LT.U32.OR.EX P2, PT, R34, R9, P3, P2 ;  /* 0x000000092200720c */ /* 0x000fc40001f41520 */
[----:B------:R-:W-:Y:S02]  /*0e70*/  IADD3 R29, P3, PT, R27, 0x4, RZ ;  /* 0x000000041b1d7810 */ /* 0x000fe40007f7e0ff */
[----:B------:R-:W-:Y:S02]  /*0e80*/  ISETP.GE.U32.AND.EX P5, PT, R28, UR13, PT, P5 ;  /* 0x0000000d1c007c0c */ /* 0x000fe4000bfa6150 */
[----:B------:R-:W-:Y:S01]  /*0e90*/  ISETP.LT.U32.AND P6, PT, R29, R8, PT ;  /* 0x000000081d00720c */ /* 0x000fe20003fc1070 */
[----:B------:R-:W-:Y:S01]  /*0ea0*/  IMAD.X R28, RZ, RZ, R26, P3 ;  /* 0x000000ffff1c7224 */ /* 0x000fe200018e061a */
[----:B------:R-:W3:Y:S04]  /*0eb0*/  @!P4 LDG.E R29, desc[UR14][R2.64+0x14] ;  /* 0x0000140e021dc981 */ /* 0x000ee8000c1e1900 */
[----:B------:R-:W-:Y:S01]  /*0ec0*/  ISETP.LT.U32.OR.EX P5, PT, R28, R9, P5, P6 ;  /* 0x000000091c00720c */ /* 0x000fe20002fa1560 */
[----:B------:R-:W4:Y:S04]  /*0ed0*/  @!P2 LDG.E R34, desc[UR14][R24.64+0x8] ;  /* 0x0000080e1822a981 */ /* 0x000f28000c1e1900 */
[----:B------:R-:W3:Y:S08]  /*0ee0*/  @!P4 LDG.E R28, desc[UR14][R24.64+0x4] ;  /* 0x0000040e181cc981 */ /* 0x000ef0000c1e1900 */
[----:B------:R-:W5:Y:S04]  /*0ef0*/  @!P5 LDG.E R35, desc[UR14][R2.64+0x1c] ;  /* 0x00001c0e0223d981 */ /* 0x000f68000c1e1900 */
[----:B------:R0:W5:Y:S01]  /*0f00*/  @!P5 LDG.E R36, desc[UR14][R24.64+0xc] ;  /* 0x00000c0e1824d981 */ /* 0x000162000c1e1900 */
[----:B--2---:R-:W-:-:S03]  /*0f10*/  @!P1 FFMA R0, R33, R32, R0 ;  /* 0x0000002021009223 */ /* 0x004fc60000000000 */
[----:B------:R-:W4:Y:S01]  /*0f20*/  @!P2 LDG.E R33, desc[UR14][R2.64+0x18] ;  /* 0x0000180e0221a981 */ /* 0x000f22000c1e1900 */
[----:B------:R-:W-:-:S04]  /*0f30*/  UIADD3 UR10, UP0, UPT, UR10, -0x8, URZ ;  /* 0xfffffff80a0a7890 */ /* 0x000fc8000ff1e0ff */
[----:B------:R-:W-:Y:S02]  /*0f40*/  UIADD3.X UR22, UPT, UPT, UR22, -0x1, URZ, UP0, !UPT ;  /* 0xffffffff16167890 */ /* 0x000fe400087fe4ff */
[----:B------:R-:W-:-:S04]  /*0f50*/  UISETP.NE.U32.AND UP0, UPT, UR10, URZ, UPT ;  /* 0x000000ff0a00728c */ /* 0x000fc8000bf05070 */
[----:B------:R-:W-:Y:S01]  /*0f60*/  UISETP.NE.AND.EX UP0, UPT, UR22, URZ, UPT, UP0 ;  /* 0x000000ff1600728c */ /* 0x000fe2000bf05300 */
[----:B------:R-:W-:Y:S02]  /*0f70*/  IADD3 R32, P3, PT, R24, 0x20, RZ ;  /* 0x0000002018207810 */ /* 0x000fe40007f7e0ff */
[----:B------:R-:W-:Y:S01]  /*0f80*/  IADD3 R27, P1, PT, R27, 0x8, RZ ;  /* 0x000000081b1b7810 */ /* 0x000fe20007f3e0ff */
[----:B------:R-:W-:Y:S02]  /*0f90*/  UIADD3 UR6, UP1, UPT, UR6, 0x8, URZ ;  /* 0x0000000806067890 */ /* 0x000fe4000ff3e0ff */
[----:B0-----:R-:W-:Y:S02]  /*0fa0*/  IMAD.X R25, RZ, RZ, R25, P3 ;  /* 0x000000ffff197224 */ /* 0x001fe400018e0619 */
[----:B------:R-:W-:Y:S01]  /*0fb0*/  IMAD.X R26, RZ, RZ, R26, P1 ;  /* 0x000000ffff1a7224 */ /* 0x000fe200008e061a */
[----:B------:R-:W-:Y:S01]  /*0fc0*/  UIADD3.X UR7, UPT, UPT, URZ, UR7, URZ, UP1, !UPT ;  /* 0x00000007ff077290 */ /* 0x000fe20008ffe4ff */
[----:B---3--:R-:W-:-:S04]  /*0fd0*/  @!P4 FFMA R0, R29, R28, R0 ;  /* 0x0000001c1d00c223 */ /* 0x008fc80000000000 */
[----:B----4-:R-:W-:-:S04]  /*0fe0*/  @!P2 FFMA R0, R33, R34, R0 ;  /* 0x000000222100a223 */ /* 0x010fc80000000000 */
[----:B-----5:R-:W-:Y:S01]  /*0ff0*/  @!P5 FFMA R0, R35, R36, R0 ;  /* 0x000000242300d223 */ /* 0x020fe20000000000 */
[----:B------:R-:W-:Y:S06]  /*1000*/  BRA.U UP0, `(.L_x_21) ;  /* 0xfffffff900507547 */ /* 0x000fec000b83ffff */
[----:B------:R-:W0:Y:S01]  /*1010*/  LDCU UR6, c[0x0][0x398] ;  /* 0x00007300ff0677ac */ /* 0x000e220008000800 */
[----:B------:R-:W1:Y:S01]  /*1020*/  LDCU UR7, c[0x0][0x39c] ;  /* 0x00007380ff0777ac */ /* 0x000e620008000800 */
[----:B0-----:R-:W-:-:S12]  /*1030*/  ULOP3.LUT UR6, UR6, 0xfffffff8, URZ, 0xc0, !UPT ;  /* 0xfffffff806067892 */ /* 0x001fd8000f8ec0ff */
.L_x_20:
[----:B------:R-:W0:Y:S02]  /*1040*/  LDCU UR11, c[0x0][0x398] ;  /* 0x00007300ff0b77ac */ /* 0x000e240008000800 */
[----:B0-----:R-:W-:-:S04]  /*1050*/  ULOP3.LUT UR10, UR11, 0x7, URZ, 0xc0, !UPT ;  /* 0x000000070b0a7892 */ /* 0x001fc8000f8ec0ff */
        /* <DEDUP_REMOVED lines=11> */
[----:B------:R-:W0:Y:S01]  /*1110*/  LDC.64 R26, c[0x0][0x398] ;  /* 0x0000e600ff1a7b82 */ /* 0x000e220000000a00 */
[C---:B-1----:R-:W-:Y:S01]  /*1120*/  IMAD.WIDE.U32 R2, R14.reuse, R6, UR6 ;  /* 0x000000060e027e25 */ /* 0x042fe2000f8e0006 */
[----:B------:R-:W1:Y:S03]  /*1130*/  LDCU.128 UR16, c[0x0][0x380] ;  /* 0x00007000ff1077ac */ /* 0x000e660008000c00 */
[----:B------:R-:W-:Y:S01]  /*1140*/  IMAD R32, R14, R7, R3 ;  /* 0x000000070e207224 */ /* 0x000fe200078e0203 */
[----:B------:R-:W-:-:S04]  /*1150*/  IADD3 R3, P2, PT, R2, -R8, RZ ;  /* 0x8000000802037210 */ /* 0x000fc80007f5e0ff */
[----:B------:R-:W-:Y:S02]  /*1160*/  ISETP.GE.U32.AND P1, PT, R3, UR12, PT ;  /* 0x0000000c03007c0c */ /* 0x000fe4000bf26070 */
[-C--:B------:R-:W-:Y:S02]  /*1170*/  IADD3.X R3, PT, PT, R32, ~R9.reuse, RZ, P2, !PT ;  /* 0x8000000920037210 */ /* 0x080fe400017fe4ff */
[----:B------:R-:W-:Y:S02]  /*1180*/  ISETP.LT.U32.AND P2, PT, R2, R8, PT ;  /* 0x000000080200720c */ /* 0x000fe40003f41070 */
[----:B------:R-:W-:Y:S02]  /*1190*/  ISETP.GE.U32.AND.EX P1, PT, R3, UR13, PT, P1 ;  /* 0x0000000d03007c0c */ /* 0x000fe4000bf26110 */
[----:B------:R-:W-:Y:S02]  /*11a0*/  IADD3 R3, P3, PT, R22, R2, RZ ;  /* 0x0000000216037210 */ /* 0x000fe40007f7e0ff */
[----:B------:R-:W-:-:S03]  /*11b0*/  ISETP.LT.U32.OR.EX P1, PT, R32, R9, P1, P2 ;  /* 0x000000092000720c */ /* 0x000fc60000f21520 */
[----:B------:R-:W-:Y:S02]  /*11c0*/  IMAD.X R34, R32, 0x1, R30, P3 ;  /* 0x0000000120227824 */ /* 0x000fe400018e061e */
[-C--:B0-----:R-:W-:Y:S02]  /*11d0*/  IMAD R28, R31, R26.reuse, RZ ;  /* 0x0000001a1f1c7224 */ /* 0x081fe400078e02ff */
[----:B------:R-:W-:-:S04]  /*11e0*/  IMAD.WIDE.U32 R24, R20, R26, UR6 ;  /* 0x0000000614187e25 */ /* 0x000fc8000f8e001a */
[----:B------:R-:W-:Y:S01]  /*11f0*/  IMAD R27, R20, R27, R28 ;  /* 0x0000001b141b7224 */ /* 0x000fe200078e021c */
[----:B-1----:R-:W-:Y:S02]  /*1200*/  LEA R26, P4, R24, UR18, 0x2 ;  /* 0x00000012181a7c11 */ /* 0x002fe4000f8810ff */
[----:B------:R-:W-:Y:S01]  /*1210*/  LEA R28, P2, R3, UR16, 0x2 ;  /* 0x00000010031c7c11 */ /* 0x000fe2000f8410ff */
[----:B------:R-:W-:-:S03]  /*1220*/  IMAD.IADD R25, R25, 0x1, R27 ;  /* 0x0000000119197824 */ /* 0x000fc600078e021b */
[----:B------:R-:W-:Y:S02]  /*1230*/  LEA.HI.X R29, R3, UR17, R34, 0x2, P2 ;  /* 0x00000011031d7c11 */ /* 0x000fe400090f1422 */
[----:B------:R-:W-:-:S03]  /*1240*/  LEA.HI.X R27, R24, UR19, R25, 0x2, P4 ;  /* 0x00000013181b7c11 */ /* 0x000fc6000a0f1419 */
[----:B------:R-:W2:Y:S04]  /*1250*/  @!P1 LDG.E R3, desc[UR14][R28.64] ;  /* 0x0000000e1c039981 */ /* 0x000ea8000c1e1900 */
[----:B------:R-:W2:Y:S01]  /*1260*/  @!P1 LDG.E R24, desc[UR14][R26.64] ;  /* 0x0000000e1a189981 */ /* 0x000ea2000c1e1900 */
[C---:B------:R-:W-:Y:S02]  /*1270*/  IADD3 R25, P3, PT, R2.reuse, 0x1, RZ ;  /* 0x0000000102197810 */ /* 0x040fe40007f7e0ff */
[----:B------:R-:W-:Y:S02]  /*1280*/  IADD3 R33, P6, PT, R2, 0x2, RZ ;  /* 0x0000000202217810 */ /* 0x000fe40007fde0ff */
[CC--:B------:R-:W-:Y:S01]  /*1290*/  ISETP.LT.U32.AND P2, PT, R25.reuse, R8.reuse, PT ;  /* 0x000000081900720c */ /* 0x0c0fe20003f41070 */
[----:B------:R-:W-:Y:S01]  /*12a0*/  IMAD.X R34, RZ, RZ, R32, P3 ;  /* 0x000000ffff227224 */ /* 0x000fe200018e0620 */
[----:B------:R-:W-:-:S04]  /*12b0*/  IADD3 R25, P4, PT, R25, -R8, RZ ;  /* 0x8000000819197210 */ /* 0x000fc80007f9e0ff */
[----:B------:R-:W-:Y:S01]  /*12c0*/  ISETP.GE.U32.AND P3, PT, R25, UR12, PT ;  /* 0x0000000c19007c0c */ /* 0x000fe2000bf66070 */
[----:B------:R-:W-:-:S05]  /*12d0*/  IMAD.X R25, R34, 0x1, ~R9, P4 ;  /* 0x0000000122197824 */ /* 0x000fca00020e0e09 */
[----:B------:R-:W-:Y:S02]  /*12e0*/  ISETP.GE.U32.AND.EX P3, PT, R25, UR13, PT, P3 ;  /* 0x0000000d19007c0c */ /* 0x000fe4000bf66130 */
[----:B------:R-:W-:Y:S01]  /*12f0*/  IADD3 R25, P5, PT, R2, 0x3, RZ ;  /* 0x0000000302197810 */ /* 0x000fe20007fbe0ff */
[--C-:B------:R-:W-:Y:S01]  /*1300*/  IMAD.X R2, RZ, RZ, R32.reuse, P6 ;  /* 0x000000ffff027224 */ /* 0x100fe200030e0620 */
[----:B------:R-:W-:Y:S02]  /*1310*/  ISETP.LT.U32.OR.EX P2, PT, R34, R9, P3, P2 ;  /* 0x000000092200720c */ /* 0x000fe40001f41520 */
[CC--:B------:R-:W-:Y:S01]  /*1320*/  IADD3 R34, P4, PT, R33.reuse, -R8.reuse, RZ ;  /* 0x8000000821227210 */ /* 0x0c0fe20007f9e0ff */
[----:B------:R-:W-:Y:S01]  /*1330*/  IMAD.X R32, RZ, RZ, R32, P5 ;  /* 0x000000ffff207224 */ /* 0x000fe200028e0620 */
[-C--:B------:R-:W-:Y:S02]  /*1340*/  ISETP.LT.U32.AND P3, PT, R33, R8.reuse, PT ;  /* 0x000000082100720c */ /* 0x080fe40003f61070 */
[----:B------:R-:W-:Y:S01]  /*1350*/  ISETP.GE.U32.AND P6, PT, R34, UR12, PT ;  /* 0x0000000c22007c0c */ /* 0x000fe2000bfc6070 */
[----:B------:R-:W-:Y:S01]  /*1360*/  IMAD.X R34, R2, 0x1, ~R9, P4 ;  /* 0x0000000102227824 */ /* 0x000fe200020e0e09 */
[----:B------:R-:W-:-:S04]  /*1370*/  IADD3 R33, P5, PT, R25, -R8, RZ ;  /* 0x8000000819217210 */ /* 0x000fc80007fbe0ff */
[----:B------:R-:W-:Y:S02]  /*1380*/  ISETP.GE.U32.AND P4, PT, R33, UR12, PT ;  /* 0x0000000c21007c0c */ /* 0x000fe4000bf86070 */
[-C--:B------:R-:W-:Y:S02]  /*1390*/  IADD3.X R33, PT, PT, R32, ~R9.reuse, RZ, P5, !PT ;  /* 0x8000000920217210 */ /* 0x080fe40002ffe4ff */
[----:B------:R-:W-:Y:S02]  /*13a0*/  ISETP.GE.U32.AND.EX P6, PT, R34, UR13, PT, P6 ;  /* 0x0000000d22007c0c */ /* 0x000fe4000bfc6160 */
[----:B------:R-:W-:Y:S02]  /*13b0*/  ISETP.LT.U32.AND P5, PT, R25, R8, PT ;  /* 0x000000081900720c */ /* 0x000fe40003fa1070 */
[----:B------:R-:W-:Y:S02]  /*13c0*/  ISETP.GE.U32.AND.EX P4, PT, R33, UR13, PT, P4 ;  /* 0x0000000d21007c0c */ /* 0x000fe4000bf86140 */
[----:B------:R-:W-:-:S02]  /*13d0*/  ISETP.LT.U32.OR.EX P3, PT, R2, R9, P6, P3 ;  /* 0x000000090200720c */ /* 0x000fc40003761530 */
[----:B------:R-:W-:Y:S01]  /*13e0*/  ISETP.LT.U32.OR.EX P4, PT, R32, R9, P4, P5 ;  /* 0x000000092000720c */ /* 0x000fe20002781550 */
[----:B------:R-:W3:Y:S10]  /*13f0*/  @!P2 LDG.E R2, desc[UR14][R26.64+0x4] ;  /* 0x0000040e1a02a981 */ /* 0x000ef4000c1e1900 */
[----:B------:R-:W4:Y:S04]  /*1400*/  @!P3 LDG.E R25, desc[UR14][R28.64+0x8] ;  /* 0x0000080e1c19b981 */ /* 0x000f28000c1e1900 */
[----:B------:R-:W5:Y:S04]  /*1410*/  @!P4 LDG.E R33, desc[UR14][R28.64+0xc] ;  /* 0x00000c0e1c21c981 */ /* 0x000f68000c1e1900 */
[----:B------:R-:W5:Y:S01]  /*1420*/  @!P4 LDG.E R32, desc[UR14][R26.64+0xc] ;  /* 0x00000c0e1a20c981 */ /* 0x000f62000c1e1900 */
[----:B--2---:R-:W-:-:S03]  /*1430*/  @!P1 FFMA R0, R3, R24, R0 ;  /* 0x0000001803009223 */ /* 0x004fc60000000000 */
[----:B------:R-:W3:Y:S04]  /*1440*/  @!P2 LDG.E R3, desc[UR14][R28.64+0x4] ;  /* 0x0000040e1c03a981 */ /* 0x000ee8000c1e1900 */
[----:B------:R-:W4:Y:S01]  /*1450*/  @!P3 LDG.E R24, desc[UR14][R26.64+0x8] ;  /* 0x0000080e1a18b981 */ /* 0x000f22000c1e1900 */
[----:B------:R-:W-:-:S04]  /*1460*/  UIADD3 UR6, UP1, UPT, UR6, 0x4, URZ ;  /* 0x0000000406067890 */ /* 0x000fc8000ff3e0ff */
[----:B------:R-:W-:Y:S01]  /*1470*/  UIADD3.X UR7, UPT, UPT, URZ, UR7, URZ, UP1, !UPT ;  /* 0x00000007ff077290 */ /* 0x000fe20008ffe4ff */
[----:B---3--:R-:W-:-:S04]  /*1480*/  @!P2 FFMA R0, R3, R2, R0 ;  /* 0x000000020300a223 */ /* 0x008fc80000000000 */
[----:B----4-:R-:W-:-:S04]  /*1490*/  @!P3 FFMA R0, R25, R24, R0 ;  /* 0x000000181900b223 */ /* 0x010fc80000000000 */
[----:B-----5:R-:W-:-:S07]  /*14a0*/  @!P4 FFMA R0, R33, R32, R0 ;  /* 0x000000202100c223 */ /* 0x020fce0000000000 */
.L_x_22:
[----:B------:R-:W-:Y:S05]  /*14b0*/  BRA.U !UP0, `(.L_x_19) ;  /* 0x0000000508107547 */ /* 0x000fea000b800000 */
[----:B------:R-:W0:Y:S01]  /*14c0*/  LDC R29, c[0x0][0x398] ;  /* 0x0000e600ff1d7b82 */ /* 0x000e220000000800 */
[----:B------:R-:W-:-:S04]  /*14d0*/  UISETP.NE.U32.AND UP0, UPT, UR11, 0x1, UPT ;  /* 0x000000010b00788c */ /* 0x000fc8000bf05070 */
[----:B------:R-:W-:Y:S01]  /*14e0*/  UISETP.NE.AND.EX UP0, UPT, URZ, URZ, UPT, UP0 ;  /* 0x000000ffff00728c */ /* 0x000fe2000bf05300 */
[----:B0-----:R-:W-:-:S08]  /*14f0*/  LOP3.LUT P5, RZ, R29, 0x1, RZ, 0xc0, !PT ;  /* 0x000000011dff7812 */ /* 0x001fd000078ac0ff */
[----:B------:R-:W-:Y:S05]  /*1500*/  BRA.U !UP0, `(.L_x_23) ;  /* 0x0000000108907547 */ /* 0x000fea000b800000 */
[----:B------:R-:W0:Y:S01]  /*1510*/  LDC.64 R2, c[0x0][0x398] ;  /* 0x0000e600ff027b82 */ /* 0x000e220000000a00 */
[C---:B-1----:R-:W-:Y:S01]  /*1520*/  IMAD.WIDE.U32 R24, R14.reuse, R6, UR6 ;  /* 0x000000060e187e25 */ /* 0x042fe2000f8e0006 */
[----:B------:R-:W1:Y:S03]  /*1530*/  LDCU.128 UR16, c[0x0][0x380] ;  /* 0x00007000ff1077ac */ /* 0x000e660008000c00 */
[----:B------:R-:W-:Y:S01]  /*1540*/  IMAD R26, R14, R7, R25 ;  /* 0x000000070e1a7224 */ /* 0x000fe200078e0219 */
[CC--:B------:R-:W-:Y:S02]  /*1550*/  IADD3 R27, P3, PT, R24.reuse, -R8.reuse, RZ ;  /* 0x80000008181b7210 */ /* 0x0c0fe40007f7e0ff */
[----:B------:R-:W-:Y:S02]  /*1560*/  IADD3 R33, P4, PT, R24, 0x1, RZ ;  /* 0x0000000118217810 */ /* 0x000fe40007f9e0ff */
[----:B------:R-:W-:Y:S01]  /*1570*/  ISETP.GE.U32.AND P2, PT, R27, UR12, PT ;  /* 0x0000000c1b007c0c */ /* 0x000fe2000bf46070 */
[----:B------:R-:W-:Y:S01]  /*1580*/  IMAD.X R32, R26, 0x1, ~R9, P3 ;  /* 0x000000011a207824 */ /* 0x000fe200018e0e09 */
[-C--:B------:R-:W-:Y:S01]  /*1590*/  IADD3 R25, P3, PT, R33, -R8.reuse, RZ ;  /* 0x8000000821197210 */ /* 0x080fe20007f7e0ff */
[----:B------:R-:W-:Y:S01]  /*15a0*/  IMAD.X R28, RZ, RZ, R26, P4 ;  /* 0x000000ffff1c7224 */ /* 0x000fe200020e061a */
[----:B------:R-:W-:-:S02]  /*15b0*/  ISETP.LT.U32.AND P1, PT, R24, R8, PT ;  /* 0x000000081800720c */ /* 0x000fc40003f21070 */
[----:B------:R-:W-:Y:S01]  /*15c0*/  ISETP.GE.U32.AND.EX P2, PT, R32, UR13, PT, P2 ;  /* 0x0000000d20007c0c */ /* 0x000fe2000bf46120 */
[----:B------:R-:W-:Y:S01]  /*15d0*/  IMAD.X R34, R28, 0x1, ~R9, P3 ;  /* 0x000000011c227824 */ /* 0x000fe200018e0e09 */
[----:B------:R-:W-:Y:S02]  /*15e0*/  ISETP.GE.U32.AND P4, PT, R25, UR12, PT ;  /* 0x0000000c19007c0c */ /* 0x000fe4000bf86070 */
[----:B------:R-:W-:Y:S02]  /*15f0*/  IADD3 R27, P6, PT, R22, R24, RZ ;  /* 0x00000018161b7210 */ /* 0x000fe40007fde0ff */
[----:B------:R-:W-:Y:S01]  /*1600*/  ISETP.LT.U32.AND P3, PT, R33, R8, PT ;  /* 0x000000082100720c */ /* 0x000fe20003f61070 */
[-C--:B0-----:R-:W-:Y:S01]  /*1610*/  IMAD R32, R31, R2.reuse, RZ ;  /* 0x000000021f207224 */ /* 0x081fe200078e02ff */
[----:B------:R-:W-:Y:S01]  /*1620*/  ISETP.GE.U32.AND.EX P4, PT, R34, UR13, PT, P4 ;  /* 0x0000000d22007c0c */ /* 0x000fe2000bf86140 */
[----:B------:R-:W-:Y:S01]  /*1630*/  IMAD.WIDE.U32 R24, R20, R2, UR6 ;  /* 0x0000000614187e25 */ /* 0x000fe2000f8e0002 */
[----:B------:R-:W-:-:S02]  /*1640*/  ISETP.LT.U32.OR.EX P1, PT, R26, R9, P2, P1 ;  /* 0x000000091a00720c */ /* 0x000fc40001721510 */
[----:B------:R-:W-:Y:S01]  /*1650*/  ISETP.LT.U32.OR.EX P3, PT, R28, R9, P4, P3 ;  /* 0x000000091c00720c */ /* 0x000fe20002761530 */
[----:B------:R-:W-:Y:S01]  /*1660*/  IMAD R3, R20, R3, R32 ;  /* 0x0000000314037224 */ /* 0x000fe200078e0220 */
[----:B-1----:R-:W-:Y:S01]  /*1670*/  LEA R2, P2, R24, UR18, 0x2 ;  /* 0x0000001218027c11 */ /* 0x002fe2000f8410ff */
[----:B------:R-:W-:Y:S01]  /*1680*/  IMAD.X R32, R26, 0x1, R30, P6 ;  /* 0x000000011a207824 */ /* 0x000fe200030e061e */
[----:B------:R-:W-:Y:S01]  /*1690*/  LEA R26, P6, R27, UR16, 0x2 ;  /* 0x000000101b1a7c11 */ /* 0x000fe2000f8c10ff */
[----:B------:R-:W-:-:S03]  /*16a0*/  IMAD.IADD R3, R25, 0x1, R3 ;  /* 0x0000000119037824 */ /* 0x000fc600078e0203 */
[----:B------:R-:W-:Y:S02]  /*16b0*/  LEA.HI.X R27, R27, UR17, R32, 0x2, P6 ;  /* 0x000000111b1b7c11 */ /* 0x000fe4000b0f1420 */
[----:B------:R-:W-:-:S03]  /*16c0*/  LEA.HI.X R3, R24, UR19, R3, 0x2, P2 ;  /* 0x0000001318037c11 */ /* 0x000fc600090f1403 */
[----:B------:R-:W2:Y:S04]  /*16d0*/  @!P1 LDG.E R25, desc[UR14][R26.64] ;  /* 0x0000000e1a199981 */ /* 0x000ea8000c1e1900 */
[----:B------:R-:W2:Y:S04]  /*16e0*/  @!P1 LDG.E R24, desc[UR14][R2.64] ;  /* 0x0000000e02189981 */ /* 0x000ea8000c1e1900 */
[----:B------:R-:W3:Y:S04]  /*16f0*/  @!P3 LDG.E R33, desc[UR14][R26.64+0x4] ;  /* 0x0000040e1a21b981 */ /* 0x000ee8000c1e1900 */
[----:B------:R-:W3:Y:S01]  /*1700*/  @!P3 LDG.E R28, desc[UR14][R2.64+0x4] ;  /* 0x0000040e021cb981 */ /* 0x000ee2000c1e1900 */
[----:B------:R-:W-:-:S04]  /*1710*/  UIADD3 UR6, UP0, UPT, UR6, 0x2, URZ ;  /* 0x0000000206067890 */ /* 0x000fc8000ff1e0ff */
[----:B------:R-:W-:Y:S01]  /*1720*/  UIADD3.X UR7, UPT, UPT, URZ, UR7, URZ, UP0, !UPT ;  /* 0x00000007ff077290 */ /* 0x000fe200087fe4ff */
[----:B--2---:R-:W-:-:S04]  /*1730*/  @!P1 FFMA R0, R25, R24, R0 ;  /* 0x0000001819009223 */ /* 0x004fc80000000000 */
[----:B---3--:R-:W-:-:S07]  /*1740*/  @!P3 FFMA R0, R33, R28, R0 ;  /* 0x0000001c2100b223 */ /* 0x008fce0000000000 */
.L_x_23:
[----:B------:R-:W-:Y:S05]  /*1750*/  @!P5 BRA `(.L_x_19) ;  /* 0x000000000068d947 */ /* 0x000fea0003800000 */
[----:B------:R-:W-:Y:S02]  /*1760*/  IMAD.U32 R2, RZ, RZ, UR6 ;  /* 0x00000006ff027e24 */ /* 0x000fe4000f8e00ff */
[----:B-1----:R-:W-:Y:S02]  /*1770*/  IMAD.U32 R3, RZ, RZ, UR7 ;  /* 0x00000007ff037e24 */ /* 0x002fe4000f8e00ff */
[----:B------:R-:W-:-:S04]  /*1780*/  IMAD.WIDE.U32 R24, R14, R6, R2 ;  /* 0x000000060e187225 */ /* 0x000fc800078e0002 */
[----:B------:R-:W-:Y:S01]  /*1790*/  IMAD R6, R14, R7, R25 ;  /* 0x000000070e067224 */ /* 0x000fe200078e0219 */
[----:B------:R-:W-:-:S04]  /*17a0*/  IADD3 R7, P2, PT, R24, -R8, RZ ;  /* 0x8000000818077210 */ /* 0x000fc80007f5e0ff */
[----:B------:R-:W-:Y:S02]  /*17b0*/  ISETP.GE.U32.AND P1, PT, R7, UR12, PT ;  /* 0x0000000c07007c0c */ /* 0x000fe4000bf26070 */
[----:B------:R-:W-:Y:S02]  /*17c0*/  IADD3.X R7, PT, PT, R6, ~R9, RZ, P2, !PT ;  /* 0x8000000906077210 */ /* 0x000fe400017fe4ff */
[----:B------:R-:W-:Y:S02]  /*17d0*/  ISETP.LT.U32.AND P2, PT, R24, R8, PT ;  /* 0x000000081800720c */ /* 0x000fe40003f41070 */
[----:B------:R-:W-:-:S04]  /*17e0*/  ISETP.GE.U32.AND.EX P1, PT, R7, UR13, PT, P1 ;  /* 0x0000000d07007c0c */ /* 0x000fc8000bf26110 */
[----:B------:R-:W-:-:S13]  /*17f0*/  ISETP.LT.U32.OR.EX P1, PT, R6, R9, P1, P2 ;  /* 0x000000090600720c */ /* 0x000fda0000f21520 */
[----:B------:R-:W-:Y:S05]  /*1800*/  @P1 BRA `(.L_x_19) ;  /* 0x00000000003c1947 */ /* 0x000fea0003800000 */
[----:B------:R-:W0:Y:S01]  /*1810*/  LDCU UR6, c[0x0][0x39c] ;  /* 0x00007380ff0677ac */ /* 0x000e220008000800 */
[-C--:B------:R-:W-:Y:S01]  /*1820*/  IMAD R31, R31, R29.reuse, RZ ;  /* 0x0000001d1f1f7224 */ /* 0x080fe200078e02ff */
[----:B------:R-:W-:Y:S01]  /*1830*/  IADD3 R22, P1, PT, R22, R24, RZ ;  /* 0x0000001816167210 */ /* 0x000fe20007f3e0ff */
[----:B------:R-:W-:Y:S01]  /*1840*/  IMAD.WIDE.U32 R2, R20, R29, R2 ;  /* 0x0000001d14027225 */ /* 0x000fe200078e0002 */
[----:B------:R-:W1:Y:S03]  /*1850*/  LDCU.128 UR16, c[0x0][0x380] ;  /* 0x00007000ff1077ac */ /* 0x000e660008000c00 */
[----:B------:R-:W-:Y:S02]  /*1860*/  IMAD.X R7, R6, 0x1, R30, P1 ;  /* 0x0000000106077824 */ /* 0x000fe400008e061e */
[----:B0-----:R-:W-:Y:S01]  /*1870*/  IMAD R31, R20, UR6, R31 ;  /* 0x00000006141f7c24 */ /* 0x001fe2000f8e021f */
[----:B-1----:R-:W-:-:S03]  /*1880*/  LEA R6, P1, R22, UR16, 0x2 ;  /* 0x0000001016067c11 */ /* 0x002fc6000f8210ff */
[----:B------:R-:W-:Y:S01]  /*1890*/  IMAD.IADD R3, R31, 0x1, R3 ;  /* 0x000000011f037824 */ /* 0x000fe200078e0203 */
[----:B------:R-:W-:Y:S02]  /*18a0*/  LEA R8, P2, R2, UR18, 0x2 ;  /* 0x0000001202087c11 */ /* 0x000fe4000f8410ff */
[----:B------:R-:W-:Y:S02]  /*18b0*/  LEA.HI.X R7, R22, UR17, R7, 0x2, P1 ;  /* 0x0000001116077c11 */ /* 0x000fe400088f1407 */
[----:B------:R-:W-:-:S04]  /*18c0*/  LEA.HI.X R9, R2, UR19, R3, 0x2, P2 ;  /* 0x0000001302097c11 */ /* 0x000fc800090f1403 */
[----:B------:R-:W2:Y:S04]  /*18d0*/  LDG.E R7, desc[UR14][R6.64] ;  /* 0x0000000e06077981 */ /* 0x000ea8000c1e1900 */
[----:B------:R-:W2:Y:S02]  /*18e0*/  LDG.E R8, desc[UR14][R8.64] ;  /* 0x0000000e08087981 */ /* 0x000ea4000c1e1900 */
[----:B--2---:R-:W-:-:S07]  /*18f0*/  FFMA R0, R7, R8, R0 ;  /* 0x0000000807007223 */ /* 0x004fce0000000000 */
.L_x_19:
[----:B-1----:R-:W-:Y:S05]  /*1900*/  BSYNC.RECONVERGENT B0 ;  /* 0x0000000000007941 */ /* 0x002fea0003800200 */
.L_x_18:
[----:B------:R-:W0:Y:S01]  /*1910*/  LDCU.64 UR6, c[0x0][0x398] ;  /* 0x00007300ff0677ac */ /* 0x000e220008000a00 */
[----:B------:R-:W-:-:S04]  /*1920*/  UIADD3 UR8, UP0, UPT, UR8, 0x1, URZ ;  /* 0x0000000108087890 */ /* 0x000fc8000ff1e0ff */
[----:B------:R-:W-:Y:S02]  /*1930*/  UIADD3.X UR9, UPT, UPT, URZ, UR9, URZ, UP0, !UPT ;  /* 0x00000009ff097290 */ /* 0x000fe400087fe4ff */
[----:B0-----:R-:W-:-:S04]  /*1940*/  UISETP.NE.U32.AND UP0, UPT, UR8, UR6, UPT ;  /* 0x000000060800728c */ /* 0x001fc8000bf05070 */
[----:B------:R-:W-:-:S09]  /*1950*/  UISETP.NE.AND.EX UP0, UPT, UR9, UR7, UPT, UP0 ;  /* 0x000000070900728c */ /* 0x000fd2000bf05300 */
[----:B------:R-:W-:Y:S05]  /*1960*/  BRA.U UP0, `(.L_x_24) ;  /* 0xffffffe900f47547 */ /* 0x000fea000b83ffff */
[----:B------:R-:W-:Y:S05]  /*1970*/  @P0 BRA `(.L_x_25) ;  /* 0xffffffe800c40947 */ /* 0x000fea000383ffff */
.L_x_17:
[----:B------:R-:W0:Y:S01]  /*1980*/  LDCU.64 UR6, c[0x0][0x3d0] ;  /* 0x00007a00ff0677ac */ /* 0x000e220008000a00 */
[----:B------:R-:W-:Y:S02]  /*1990*/  IMAD.MOV.U32 R13, RZ, RZ, RZ ;  /* 0x000000ffff0d7224 */ /* 0x000fe400078e00ff */
[----:B------:R-:W-:Y:S01]  /*19a0*/  IMAD.MOV.U32 R15, RZ, RZ, RZ ;  /* 0x000000ffff0f7224 */ /* 0x000fe200078e00ff */
[----:B------:R-:W1:Y:S01]  /*19b0*/  LDCU.128 UR8, c[0x0][0x3b0] ;  /* 0x00007600ff0877ac */ /* 0x000e620008000c00 */
[----:B0-----:R-:W-:Y:S02]  /*19c0*/  IMAD R3, R11, UR6, RZ ;  /* 0x000000060b037c24 */ /* 0x001fe4000f8e02ff */
[----:B------:R-:W-:-:S04]  /*19d0*/  IMAD.WIDE.U32 R12, R10, UR6, R12 ;  /* 0x000000060a0c7c25 */ /* 0x000fc8000f8e000c */
[----:B------:R-:W-:Y:S01]  /*19e0*/  IMAD R3, R10, UR7, R3 ;  /* 0x000000070a037c24 */ /* 0x000fe2000f8e0203 */
[----:B------:R-:W0:Y:S03]  /*19f0*/  LDCU.64 UR6, c[0x0][0x390] ;  /* 0x00007200ff0677ac */ /* 0x000e260008000a00 */
[----:B------:R-:W-:-:S04]  /*1a00*/  IMAD.IADD R2, R13, 0x1, R3 ;  /* 0x000000010d027824 */ /* 0x000fc800078e0203 */
[----:B-1----:R-:W-:Y:S02]  /*1a10*/  IMAD R7, R2, UR8, RZ ;  /* 0x0000000802077c24 */ /* 0x002fe4000f8e02ff */
[----:B------:R-:W-:-:S04]  /*1a20*/  IMAD.WIDE.U32 R2, R12, UR8, R4 ;  /* 0x000000080c027c25 */ /* 0x000fc8000f8e0004 */
[----:B------:R-:W-:Y:S02]  /*1a30*/  IMAD R7, R12, UR9, R7 ;  /* 0x000000090c077c24 */ /* 0x000fe4000f8e0207 */
[----:B------:R-:W-:-:S04]  /*1a40*/  IMAD.WIDE.U32 R14, R2, UR10, R14 ;  /* 0x0000000a020e7c25 */ /* 0x000fc8000f8e000e */
[----:B------:R-:W-:-:S04]  /*1a50*/  IMAD.IADD R3, R3, 0x1, R7 ;  /* 0x0000000103037824 */ /* 0x000fc800078e0207 */
[----:B------:R-:W-:-:S04]  /*1a60*/  IMAD R3, R3, UR10, RZ ;  /* 0x0000000a03037c24 */ /* 0x000fc8000f8e02ff */
[----:B------:R-:W-:Y:S01]  /*1a70*/  IMAD R3, R2, UR11, R3 ;  /* 0x0000000b02037c24 */ /* 0x000fe2000f8e0203 */
[----:B0-----:R-:W-:-:S03]  /*1a80*/  LEA R2, P0, R14, UR6, 0x2 ;  /* 0x000000060e027c11 */ /* 0x001fc6000f8010ff */
[----:B------:R-:W-:-:S05]  /*1a90*/  IMAD.IADD R3, R15, 0x1, R3 ;  /* 0x000000010f037824 */ /* 0x000fca00078e0203 */
[----:B------:R-:W-:-:S05]  /*1aa0*/  LEA.HI.X R3, R14, UR7, R3, 0x2, P0 ;  /* 0x000000070e037c11 */ /* 0x000fca00080f1403 */
[----:B------:R-:W-:Y:S01]  /*1ab0*/  STG.E desc[UR14][R2.64], R0 ;  /* 0x0000000002007986 */ /* 0x000fe2000c10190e */
[----:B------:R-:W-:Y:S05]  /*1ac0*/  EXIT ;  /* 0x000000000000794d */ /* 0x000fea0003800000 */
        .weak           $__internal_1_$__cuda_sm20_div_u64
        .type           $__internal_1_$__cuda_sm20_div_u64,@function
        .size           $__internal_1_$__cuda_sm20_div_u64,(.L_x_28 - $__internal_1_$__cuda_sm20_div_u64)
$__internal_1_$__cuda_sm20_div_u64:
[----:B------:R-:W0:Y:S01]  /*1ad0*/  LDCU.64 UR4, c[0x0][0x3b0] ;  /* 0x00007600ff0477ac */ /* 0x000e220008000a00 */
[----:B------:R-:W1:Y:S01]  /*1ae0*/  LDC.64 R2, c[0x0][0x3b0] ;  /* 0x0000ec00ff027b82 */ /* 0x000e620000000a00 */
[----:B0-----:R-:W0:Y:S08]  /*1af0*/  I2F.U64.RP R10, UR4 ;  /* 0x00000004000a7d12 */ /* 0x001e300008309000 */
[----:B0-----:R-:W0:Y:S02]  /*1b00*/  MUFU.RCP R10, R10 ;  /* 0x0000000a000a7308 */ /* 0x001e240000001000 */
[----:B0-----:R-:W-:-:S06]  /*1b10*/  IADD3 R6, PT, PT, R10, 0x1ffffffe, RZ ;  /* 0x1ffffffe0a067810 */ /* 0x001fcc0007ffe0ff */
        /* <DEDUP_REMOVED lines=33> */
[----:B------:R-:W-:-:S04]  /*1d30*/  IADD3 R9, P1, PT, RZ, R6, RZ ;  /* 0x00000006ff097210 */ /* 0x000fc80007f3e0ff */
[----:B------:R-:W-:Y:S01]  /*1d40*/  IADD3.X R11, PT, PT, RZ, R8, RZ, P1, !PT ;  /* 0x00000008ff0b7210 */ /* 0x000fe20000ffe4ff */
[----:B------:R-:W-:-:S04]  /*1d50*/  IMAD.WIDE.U32 R6, R9, R2, RZ ;  /* 0x0000000209067225 */ /* 0x000fc800078e00ff */
[C---:B------:R-:W-:Y:S01]  /*1d60*/  IMAD R7, R9.reuse, R3, R7 ;  /* 0x0000000309077224 */ /* 0x040fe200078e0207 */
[----:B------:R-:W-:Y:S02]  /*1d70*/  IADD3 R13, P1, PT, -R6, R4, RZ ;  /* 0x00000004060d7210 */ /* 0x000fe40007f3e1ff */
[----:B------:R-:W-:Y:S01]  /*1d80*/  IADD3 R6, P2, PT, R9, 0x1, RZ ;  /* 0x0000000109067810 */ /* 0x000fe20007f5e0ff */
[-C--:B------:R-:W-:Y:S01]  /*1d90*/  IMAD R7, R11, R2.reuse, R7 ;  /* 0x000000020b077224 */ /* 0x080fe200078e0207 */
[----:B------:R-:W-:-:S03]  /*1da0*/  ISETP.GE.U32.AND P0, PT, R13, R2, PT ;  /* 0x000000020d00720c */ /* 0x000fc60003f06070 */
[----:B------:R-:W-:Y:S01]  /*1db0*/  IMAD.X R10, RZ, RZ, ~R7, P1 ;  /* 0x000000ffff0a7224 */ /* 0x000fe200008e0e07 */
[----:B------:R-:W-:Y:S01]  /*1dc0*/  IADD3 R7, P1, PT, R13, -R2, RZ ;  /* 0x800000020d077210 */ /* 0x000fe20007f3e0ff */
[----:B------:R-:W-:-:S03]  /*1dd0*/  IMAD.X R8, RZ, RZ, R11, P2 ;  /* 0x000000ffff087224 */ /* 0x000fc600010e060b */
[C---:B------:R-:W-:Y:S01]  /*1de0*/  ISETP.GE.U32.AND.EX P0, PT, R10.reuse, R3, PT, P0 ;  /* 0x000000030a00720c */ /* 0x040fe20003f06100 */
[----:B------:R-:W-:Y:S01]  /*1df0*/  IMAD.X R12, R10, 0x1, ~R3, P1 ;  /* 0x000000010a0c7824 */ /* 0x000fe200008e0e03 */
[----:B------:R-:W-:Y:S02]  /*1e00*/  ISETP.NE.U32.AND P1, PT, R2, RZ, PT ;  /* 0x000000ff0200720c */ /* 0x000fe40003f25070 */
[----:B------:R-:W-:Y:S02]  /*1e10*/  SEL R9, R6, R9, P0 ;  /* 0x0000000906097207 */ /* 0x000fe40000000000 */
[----:B------:R-:W-:Y:S02]  /*1e20*/  SEL R7, R7, R13, P0 ;  /* 0x0000000d07077207 */ /* 0x000fe40000000000 */
[----:B------:R-:W-:Y:S02]  /*1e30*/  SEL R12, R12, R10, P0 ;  /* 0x0000000a0c0c7207 */ /* 0x000fe40000000000 */
[----:B------:R-:W-:-:S02]  /*1e40*/  SEL R6, R8, R11, P0 ;  /* 0x0000000b08067207 */ /* 0x000fc40000000000 */
[----:B------:R-:W-:Y:S02]  /*1e50*/  IADD3 R10, P2, PT, R9, 0x1, RZ ;  /* 0x00000001090a7810 */ /* 0x000fe40007f5e0ff */
[----:B------:R-:W-:Y:S01]  /*1e60*/  ISETP.GE.U32.AND P0, PT, R7, R2, PT ;  /* 0x000000020700720c */ /* 0x000fe20003f06070 */
[----:B------:R-:W-:Y:S01]  /*1e70*/  IMAD.MOV.U32 R2, RZ, RZ, R0 ;  /* 0x000000ffff027224 */ /* 0x000fe200078e0000 */
[----:B------:R-:W-:Y:S01]  /*1e80*/  ISETP.NE.AND.EX P1, PT, R3, RZ, PT, P1 ;  /* 0x000000ff0300720c */ /* 0x000fe20003f25310 */
[----:B------:R-:W-:Y:S01]  /*1e90*/  IMAD.X R11, RZ, RZ, R6, P2 ;  /* 0x000000ffff0b7224 */ /* 0x000fe200010e0606 */
[----:B------:R-:W-:Y:S01]  /*1ea0*/  ISETP.GE.U32.AND.EX P0, PT, R12, R3, PT, P0 ;  /* 0x000000030c00720c */ /* 0x000fe20003f06100 */
[----:B------:R-:W-:-:S03]  /*1eb0*/  IMAD.MOV.U32 R3, RZ, RZ, 0x0 ;  /* 0x00000000ff037424 */ /* 0x000fc600078e00ff */
[----:B------:R-:W-:Y:S02]  /*1ec0*/  SEL R10, R10, R9, P0 ;  /* 0x000000090a0a7207 */ /* 0x000fe40000000000 */
[----:B------:R-:W-:Y:S02]  /*1ed0*/  SEL R11, R11, R6, P0 ;  /* 0x000000060b0b7207 */ /* 0x000fe40000000000 */
[----:B------:R-:W-:Y:S02]  /*1ee0*/  SEL R10, R10, 0xffffffff, P1 ;  /* 0xffffffff0a0a7807 */ /* 0x000fe40000800000 */
[----:B------:R-:W-:Y:S01]  /*1ef0*/  SEL R11, R11, 0xffffffff, P1 ;  /* 0xffffffff0b0b7807 */ /* 0x000fe20000800000 */
[----:B------:R-:W-:Y:S06]  /*1f00*/  RET.REL.NODEC R2 `(_Z19conv2dForwardKernelPfS_S_mmmmmmmmmm) ;  /* 0xffffffe0023c7950 */ /* 0x000fec0003c3ffff */
.L_x_26:
        /* <DEDUP_REMOVED lines=15> */
.L_x_28:


//--------------------- .nv.shared.reserved.0     --------------------------
	.section	.nv.shared.reserved.0,"aw",@nobits
	.weak		__nv_reservedSMEM_offset_0_alias
	.size		__nv_reservedSMEM_offset_0_alias, 0, 64
	.other		__nv_reservedSMEM_offset_0_alias,@"STO_CUDA_RESERVED_SHARED STV_DEFAULT"
__nv_reservedSMEM_offset_0_alias:
	.zero		0
	.zero		64


//--------------------- .nv.constant0._Z15maxPool2dKernelPfS_mmmmmmmmm --------------------------
	.section	.nv.constant0._Z15maxPool2dKernelPfS_mmmmmmmmm,"a",@progbits
	.sectionflags	@""
	.align	4
.nv.constant0._Z15maxPool2dKernelPfS_mmmmmmmmm:
	.zero		984


//--------------------- .nv.constant0._Z19conv2dForwardKernelPfS_S_mmmmmmmmmm --------------------------
	.section	.nv.constant0._Z19conv2dForwardKernelPfS_S_mmmmmmmmmm,"a",@progbits
	.sectionflags	@""
	.align	4
.nv.constant0._Z19conv2dForwardKernelPfS_S_mmmmmmmmmm:
	.zero		1000


//--------------------- SYMBOLS --------------------------

	.type		.nv.reservedSmem.offset0,@object
	.size		.nv.reservedSmem.offset0,0x4
